	.target	sm_100a

	.elftype	@"ET_EXEC"


//--------------------- .note.nv.tkinfo           --------------------------
	.section	.note.nv.tkinfo,"",@"SHT_NOTE"
	.sectionflags	@"SHF_NOTE_NV_TKINFO"
	.tkinfo
        /*0018*/ 	.word	0x00000002
        /*0030*/ 	.string	""
        /*0030*/ 	.string	"ptxas"
        /*0030*/ 	.string	"Cuda compilation tools, release 13.0, V13.0.88"
        /*0030*/ 	.string	"Build cuda_13.0.r13.0/compiler.36424714_0"
        /*0030*/ 	.string	"-arch sm_100a -m 64 "



//--------------------- .note.nv.cuinfo           --------------------------
	.section	.note.nv.cuinfo,"",@"SHT_NOTE"
	.sectionflags	@"SHF_NOTE_NV_CUINFO"
        /*0018*/ 	.short	0x0002
        /*001a*/ 	.short	0x0064
        /*001c*/ 	.short	0x0082
	.zero		2


//--------------------- .nv.info                  --------------------------
	.section	.nv.info,"",@"SHT_CUDA_INFO"
	.align	4


	//----- nvinfo : EIATTR_REGCOUNT
	.align		4
        /*0000*/ 	.byte	0x04, 0x2f
        /*0002*/ 	.short	(.L_19 - .L_18)
	.align		4
.L_18:
        /*0004*/ 	.word	index@(_ZN7cutlass13device_kernelINS_4gemm6kernel13GemmUniversalIN4cute5tupleIJiiiiEEENS1_10collective13CollectiveMmaINS1_35MainloopSm100TmaUmmaWarpSpecializedILi5ELi2ELi4ENS5_IJNS4_1CILi2EEENSA_ILi1EEESC_EEEEENS5_IJNSA_ILi64EEENSA_ILi128EEESF_EEENS_12float_e5m2_tENS5_IJlSC_lEEESI_SJ_NS4_8TiledMMAINS4_8MMA_AtomIJNS4_10MMA_TraitsINS4_19SM100_MMA_F8F6F4_SSEJSI_SI_fSF_SG_NS4_17integral_constantINS4_4UMMA5MajorELSQ_0EEESR_NSO_INSP_7ScaleInELSS_0EEEST_EEEEEENS4_6LayoutINS5_IJSC_SC_SC_EEENS5_IJNSA_ILi0EEESY_SY_EEEEENS5_IJNS4_10UnderscoreES11_S11_EEEEENS4_13SM90_TMA_LOADENS4_14ComposedLayoutINS4_7SwizzleILi2ELi4ELi3EEENS4_18smem_ptr_flag_bitsILi8EEENSW_INS5_IJNSA_ILi8EEESF_EEENS5_IJSF_SC_EEEEEEEvNS4_8identityENS4_23SM90_TMA_LOAD_MULTICASTES1E_vS1F_EENS_8epilogue10collective18CollectiveEpilogueINS1I_23Sm100TmaWarpSpecializedILi2ELi2ELi32ELb0ELb0EEEJSH_NS5_IJNSW_ISF_SC_EES1N_EEESI_SJ_SI_SJ_NS1I_6fusion15FusionCallbacksIS1M_NS1P_17LinearCombinationISI_fSI_fLNS_15FloatRoundStyleE2EEESH_S1O_JEEENS4_5SM1004TMEM4LOAD26SM100_TMEM_LOAD_16dp32b32xES14_S1E_NS4_39AutoVectorizingCopyWithAssumedAlignmentILi128EEENS4_14SM90_TMA_STOREES1E_S20_S20_EEEvvEEEEvNT_6ParamsE)
        /*0008*/ 	.word	0x00000072


	//----- nvinfo : EIATTR_FRAME_SIZE
	.align		4
.L_19:
        /*000c*/ 	.byte	0x04, 0x11
        /*000e*/ 	.short	(.L_21 - .L_20)
	.align		4
.L_20:
        /*0010*/ 	.word	index@($__internal_2_$__cuda_sm10x_tcgen05_guardrail_trap_unallocated_columns_being_dealloced)
        /*0014*/ 	.word	0x00000000


	//----- nvinfo : EIATTR_FRAME_SIZE
	.align		4
.L_21:
        /*0018*/ 	.byte	0x04, 0x11
        /*001a*/ 	.short	(.L_23 - .L_22)
	.align		4
.L_22:
        /*001c*/ 	.word	index@($__internal_1_$__cuda_sm10x_tcgen05_guardrail_trap_phase_invalid_during_alloc)
        /*0020*/ 	.word	0x00000000


	//----- nvinfo : EIATTR_FRAME_SIZE
	.align		4
.L_23:
        /*0024*/ 	.byte	0x04, 0x11
        /*0026*/ 	.short	(.L_25 - .L_24)
	.align		4
.L_24:
        /*0028*/ 	.word	index@($__internal_0_$__cuda_sm10x_tcgen05_guardrail_trap_col_being_dealloced_not_returned_by_alloc)
        /*002c*/ 	.word	0x00000000


	//----- nvinfo : EIATTR_FRAME_SIZE
	.align		4
.L_25:
        /*0030*/ 	.byte	0x04, 0x11
        /*0032*/ 	.short	(.L_27 - .L_26)
	.align		4
.L_26:
        /*0034*/ 	.word	index@(_ZN7cutlass13device_kernelINS_4gemm6kernel13GemmUniversalIN4cute5tupleIJiiiiEEENS1_10collective13CollectiveMmaINS1_35MainloopSm100TmaUmmaWarpSpecializedILi5ELi2ELi4ENS5_IJNS4_1CILi2EEENSA_ILi1EEESC_EEEEENS5_IJNSA_ILi64EEENSA_ILi128EEESF_EEENS_12float_e5m2_tENS5_IJlSC_lEEESI_SJ_NS4_8TiledMMAINS4_8MMA_AtomIJNS4_10MMA_TraitsINS4_19SM100_MMA_F8F6F4_SSEJSI_SI_fSF_SG_NS4_17integral_constantINS4_4UMMA5MajorELSQ_0EEESR_NSO_INSP_7ScaleInELSS_0EEEST_EEEEEENS4_6LayoutINS5_IJSC_SC_SC_EEENS5_IJNSA_ILi0EEESY_SY_EEEEENS5_IJNS4_10UnderscoreES11_S11_EEEEENS4_13SM90_TMA_LOADENS4_14ComposedLayoutINS4_7SwizzleILi2ELi4ELi3EEENS4_18smem_ptr_flag_bitsILi8EEENSW_INS5_IJNSA_ILi8EEESF_EEENS5_IJSF_SC_EEEEEEEvNS4_8identityENS4_23SM90_TMA_LOAD_MULTICASTES1E_vS1F_EENS_8epilogue10collective18CollectiveEpilogueINS1I_23Sm100TmaWarpSpecializedILi2ELi2ELi32ELb0ELb0EEEJSH_NS5_IJNSW_ISF_SC_EES1N_EEESI_SJ_SI_SJ_NS1I_6fusion15FusionCallbacksIS1M_NS1P_17LinearCombinationISI_fSI_fLNS_15FloatRoundStyleE2EEESH_S1O_JEEENS4_5SM1004TMEM4LOAD26SM100_TMEM_LOAD_16dp32b32xES14_S1E_NS4_39AutoVectorizingCopyWithAssumedAlignmentILi128EEENS4_14SM90_TMA_STOREES1E_S20_S20_EEEvvEEEEvNT_6ParamsE)
        /*0038*/ 	.word	0x00000000


	//----- nvinfo : EIATTR_MIN_STACK_SIZE
	.align		4
.L_27:
        /*003c*/ 	.byte	0x04, 0x12
        /*003e*/ 	.short	(.L_29 - .L_28)
	.align		4
.L_28:
        /*0040*/ 	.word	index@(_ZN7cutlass13device_kernelINS_4gemm6kernel13GemmUniversalIN4cute5tupleIJiiiiEEENS1_10collective13CollectiveMmaINS1_35MainloopSm100TmaUmmaWarpSpecializedILi5ELi2ELi4ENS5_IJNS4_1CILi2EEENSA_ILi1EEESC_EEEEENS5_IJNSA_ILi64EEENSA_ILi128EEESF_EEENS_12float_e5m2_tENS5_IJlSC_lEEESI_SJ_NS4_8TiledMMAINS4_8MMA_AtomIJNS4_10MMA_TraitsINS4_19SM100_MMA_F8F6F4_SSEJSI_SI_fSF_SG_NS4_17integral_constantINS4_4UMMA5MajorELSQ_0EEESR_NSO_INSP_7ScaleInELSS_0EEEST_EEEEEENS4_6LayoutINS5_IJSC_SC_SC_EEENS5_IJNSA_ILi0EEESY_SY_EEEEENS5_IJNS4_10UnderscoreES11_S11_EEEEENS4_13SM90_TMA_LOADENS4_14ComposedLayoutINS4_7SwizzleILi2ELi4ELi3EEENS4_18smem_ptr_flag_bitsILi8EEENSW_INS5_IJNSA_ILi8EEESF_EEENS5_IJSF_SC_EEEEEEEvNS4_8identityENS4_23SM90_TMA_LOAD_MULTICASTES1E_vS1F_EENS_8epilogue10collective18CollectiveEpilogueINS1I_23Sm100TmaWarpSpecializedILi2ELi2ELi32ELb0ELb0EEEJSH_NS5_IJNSW_ISF_SC_EES1N_EEESI_SJ_SI_SJ_NS1I_6fusion15FusionCallbacksIS1M_NS1P_17LinearCombinationISI_fSI_fLNS_15FloatRoundStyleE2EEESH_S1O_JEEENS4_5SM1004TMEM4LOAD26SM100_TMEM_LOAD_16dp32b32xES14_S1E_NS4_39AutoVectorizingCopyWithAssumedAlignmentILi128EEENS4_14SM90_TMA_STOREES1E_S20_S20_EEEvvEEEEvNT_6ParamsE)
        /*0044*/ 	.word	0x00000000
.L_29:


//--------------------- .nv.compat                --------------------------
	.section	.nv.compat,"",@"SHT_CUDA_COMPAT_INFO"
	.align	4
        /*0000*/ 	.byte	0x02, 0x09, 0x01, 0x00, 0x02, 0x02, 0x02, 0x00, 0x02, 0x05, 0x05, 0x00, 0x03, 0x07, 0x01, 0x01
        /*0010*/ 	.byte	0x02, 0x03, 0x01, 0x00, 0x02, 0x06, 0x01, 0x00, 0x04, 0x0b, 0x08, 0x00, 0x09, 0x00, 0x00, 0x00
        /*0020*/ 	.byte	0x00, 0x00, 0x00, 0x00


//--------------------- .nv.info._ZN7cutlass13device_kernelINS_4gemm6kernel13GemmUniversalIN4cute5tupleIJiiiiEEENS1_10collective13CollectiveMmaINS1_35MainloopSm100TmaUmmaWarpSpecializedILi5ELi2ELi4ENS5_IJNS4_1CILi2EEENSA_ILi1EEESC_EEEEENS5_IJNSA_ILi64EEENSA_ILi128EEESF_EEENS_12float_e5m2_tENS5_IJlSC_lEEESI_SJ_NS4_8TiledMMAINS4_8MMA_AtomIJNS4_10MMA_TraitsINS4_19SM100_MMA_F8F6F4_SSEJSI_SI_fSF_SG_NS4_17integral_constantINS4_4UMMA5MajorELSQ_0EEESR_NSO_INSP_7ScaleInELSS_0EEEST_EEEEEENS4_6LayoutINS5_IJSC_SC_SC_EEENS5_IJNSA_ILi0EEESY_SY_EEEEENS5_IJNS4_10UnderscoreES11_S11_EEEEENS4_13SM90_TMA_LOADENS4_14ComposedLayoutINS4_7SwizzleILi2ELi4ELi3EEENS4_18smem_ptr_flag_bitsILi8EEENSW_INS5_IJNSA_ILi8EEESF_EEENS5_IJSF_SC_EEEEEEEvNS4_8identityENS4_23SM90_TMA_LOAD_MULTICASTES1E_vS1F_EENS_8epilogue10collective18CollectiveEpilogueINS1I_23Sm100TmaWarpSpecializedILi2ELi2ELi32ELb0ELb0EEEJSH_NS5_IJNSW_ISF_SC_EES1N_EEESI_SJ_SI_SJ_NS1I_6fusion15FusionCallbacksIS1M_NS1P_17LinearCombinationISI_fSI_fLNS_15FloatRoundStyleE2EEESH_S1O_JEEENS4_5SM1004TMEM4LOAD26SM100_TMEM_LOAD_16dp32b32xES14_S1E_NS4_39AutoVectorizingCopyWithAssumedAlignmentILi128EEENS4_14SM90_TMA_STOREES1E_S20_S20_EEEvvEEEEvNT_6ParamsE --------------------------
	.section	.nv.info._ZN7cutlass13device_kernelINS_4gemm6kernel13GemmUniversalIN4cute5tupleIJiiiiEEENS1_10collective13CollectiveMmaINS1_35MainloopSm100TmaUmmaWarpSpecializedILi5ELi2ELi4ENS5_IJNS4_1CILi2EEENSA_ILi1EEESC_EEEEENS5_IJNSA_ILi64EEENSA_ILi128EEESF_EEENS_12float_e5m2_tENS5_IJlSC_lEEESI_SJ_NS4_8TiledMMAINS4_8MMA_AtomIJNS4_10MMA_TraitsINS4_19SM100_MMA_F8F6F4_SSEJSI_SI_fSF_SG_NS4_17integral_constantINS4_4UMMA5MajorELSQ_0EEESR_NSO_INSP_7ScaleInELSS_0EEEST_EEEEEENS4_6LayoutINS5_IJSC_SC_SC_EEENS5_IJNSA_ILi0EEESY_SY_EEEEENS5_IJNS4_10UnderscoreES11_S11_EEEEENS4_13SM90_TMA_LOADENS4_14ComposedLayoutINS4_7SwizzleILi2ELi4ELi3EEENS4_18smem_ptr_flag_bitsILi8EEENSW_INS5_IJNSA_ILi8EEESF_EEENS5_IJSF_SC_EEEEEEEvNS4_8identityENS4_23SM90_TMA_LOAD_MULTICASTES1E_vS1F_EENS_8epilogue10collective18CollectiveEpilogueINS1I_23Sm100TmaWarpSpecializedILi2ELi2ELi32ELb0ELb0EEEJSH_NS5_IJNSW_ISF_SC_EES1N_EEESI_SJ_SI_SJ_NS1I_6fusion15FusionCallbacksIS1M_NS1P_17LinearCombinationISI_fSI_fLNS_15FloatRoundStyleE2EEESH_S1O_JEEENS4_5SM1004TMEM4LOAD26SM100_TMEM_LOAD_16dp32b32xES14_S1E_NS4_39AutoVectorizingCopyWithAssumedAlignmentILi128EEENS4_14SM90_TMA_STOREES1E_S20_S20_EEEvvEEEEvNT_6ParamsE,"",@"SHT_CUDA_INFO"
	.sectionflags	@""
	.align	4


	//----- nvinfo : EIATTR_CUDA_API_VERSION
	.align		4
        /*0000*/ 	.byte	0x04, 0x37
        /*0002*/ 	.short	(.L_31 - .L_30)
.L_30:
        /*0004*/ 	.word	0x00000082


	//----- nvinfo : EIATTR_KPARAM_INFO
	.align		4
.L_31:
        /*0008*/ 	.byte	0x04, 0x17
        /*000a*/ 	.short	(.L_33 - .L_32)
.L_32:
        /*000c*/ 	.word	0x00000000
        /*0010*/ 	.short	0x0000
        /*0012*/ 	.short	0x0000
        /*0014*/ 	.byte	0x00, 0xf0, 0x01, 0x20


	//----- nvinfo : EIATTR_AT_ENTRY_FRAGMENTS
	.align		4
.L_33:
        /*0018*/ 	.byte	0x04, 0x4f
        /*001a*/ 	.short	(.L_35 - .L_34)


	//   ....[0]....
.L_34:
        /*001c*/ 	.word	0x00000006


	//----- nvinfo : EIATTR_RESERVED_SMEM_USED
	.align		4
.L_35:
        /*0020*/ 	.byte	0x01, 0x41
	.zero		2


	//----- nvinfo : EIATTR_SPARSE_MMA_MASK
	.align		4
        /*0024*/ 	.byte	0x03, 0x50
        /*0026*/ 	.short	0x0000


	//----- nvinfo : EIATTR_TCGEN05_1CTA_USED
	.align		4
        /*0028*/ 	.byte	0x01, 0x51
	.zero		2


	//----- nvinfo : EIATTR_MAXREG_COUNT
	.align		4
        /*002c*/ 	.byte	0x03, 0x1b
        /*002e*/ 	.short	0x00ff


	//----- nvinfo : EIATTR_NUM_BARRIERS
	.align		4
        /*0030*/ 	.byte	0x02, 0x4c
        /*0032*/ 	.byte	0x07
	.zero		1


	//----- nvinfo : EIATTR_EXTERNS
	.align		4
        /*0034*/ 	.byte	0x04, 0x0f
        /*0036*/ 	.short	(.L_37 - .L_36)


	//   ....[0]....
	.align		4
.L_36:
        /*0038*/ 	.word	index@(__assertfail)


	//----- nvinfo : EIATTR_MERCURY_ISA_VERSION
	.align		4
.L_37:
        /*003c*/ 	.byte	0x03, 0x5f
        /*003e*/ 	.short	0x0101


	//----- nvinfo : EIATTR_INT_WARP_WIDE_INSTR_OFFSETS
	.align		4
        /*0040*/ 	.byte	0x04, 0x31
        /*0042*/ 	.short	(.L_39 - .L_38)


	//   ....[0]....
.L_38:
        /*0044*/ 	.word	0x00003c20


	//   ....[1]....
        /*0048*/ 	.word	0x00003c40


	//   ....[2]....
        /*004c*/ 	.word	0x00003c70


	//   ....[3]....
        /*0050*/ 	.word	0x00004840


	//   ....[4]....
        /*0054*/ 	.word	0x000048b0


	//   ....[5]....
        /*0058*/ 	.word	0x000049a0


	//   ....[6]....
        /*005c*/ 	.word	0x00004a50


	//----- nvinfo : EIATTR_COOP_GROUP_MASK_REGIDS
	.align		4
.L_39:
        /*0060*/ 	.byte	0x04, 0x29
        /*0062*/ 	.short	(.L_41 - .L_40)


	//   ....[0]....
.L_40:
        /*0064*/ 	.word	0xffffffff


	//   ....[1]....
        /*0068*/ 	.word	0xffffffff


	//   ....[2]....
        /*006c*/ 	.word	0xffffffff


	//   ....[3]....
        /*0070*/ 	.word	0xffffffff


	//   ....[4]....
        /*0074*/ 	.word	0xffffffff


	//   ....[5]....
        /*0078*/ 	.word	0xffffffff


	//   ....[6]....
        /*007c*/ 	.word	0xffffffff


	//   ....[7]....
        /*0080*/ 	.word	0xffffffff


	//   ....[8]....
        /*0084*/ 	.word	0xffffffff


	//   ....[9]....
        /*0088*/ 	.word	0xffffffff


	//   ....[10]....
        /*008c*/ 	.word	0xffffffff


	//   ....[11]....
        /*0090*/ 	.word	0xffffffff


	//   ....[12]....
        /*0094*/ 	.word	0xffffffff


	//   ....[13]....
        /*0098*/ 	.word	0xffffffff


	//----- nvinfo : EIATTR_COOP_GROUP_INSTR_OFFSETS
	.align		4
.L_41:
        /*009c*/ 	.byte	0x04, 0x28
        /*009e*/ 	.short	(.L_43 - .L_42)


	//   ....[0]....
.L_42:
        /*00a0*/ 	.word	0x00000080


	//   ....[1]....
        /*00a4*/ 	.word	0x000004f0


	//   ....[2]....
        /*00a8*/ 	.word	0x000006b0


	//   ....[3]....
        /*00ac*/ 	.word	0x00000810


	//   ....[4]....
        /*00b0*/ 	.word	0x00000910


	//   ....[5]....
        /*00b4*/ 	.word	0x00000a80


	//   ....[6]....
        /*00b8*/ 	.word	0x00000c20


	//   ....[7]....
        /*00bc*/ 	.word	0x00000dd0


	//   ....[8]....
        /*00c0*/ 	.word	0x00001f90


	//   ....[9]....
        /*00c4*/ 	.word	0x00002ef0


	//   ....[10]....
        /*00c8*/ 	.word	0x00003100


	//   ....[11]....
        /*00cc*/ 	.word	0x00003130


	//   ....[12]....
        /*00d0*/ 	.word	0x00003b00


	//   ....[13]....
        /*00d4*/ 	.word	0x00003d30


	//----- nvinfo : EIATTR_VRC_CTA_INIT_COUNT
	.align		4
.L_43:
        /*00d8*/ 	.byte	0x02, 0x4a
        /*00da*/ 	.byte	0x80
	.zero		1


	//----- nvinfo : EIATTR_SYSCALL_OFFSETS
	.align		4
        /*00dc*/ 	.byte	0x04, 0x46
        /*00de*/ 	.short	(.L_45 - .L_44)


	//   ....[0]....
.L_44:
        /*00e0*/ 	.word	0x00005660


	//   ....[1]....
        /*00e4*/ 	.word	0x000057a0


	//   ....[2]....
        /*00e8*/ 	.word	0x00005fd0


	//   ....[3]....
        /*00ec*/ 	.word	0x00006d60


	//----- nvinfo : EIATTR_MBARRIER_INSTR_OFFSETS
	.align		4
.L_45:
        /*00f0*/ 	.byte	0x04, 0x39
        /*00f2*/ 	.short	(.L_47 - .L_46)


	//   ....[0]....
.L_46:
        /*00f4*/ 	.word	0x00000600
        /*00f8*/ 	.word	0x000000ff
        /*00fc*/ 	.word	0x00000000
        /*0100*/ 	.short	0x0100
        /*0102*/ 	.byte	0x04
	.zero		1


	//   ....[1]....
        /*0104*/ 	.word	0x00000610
        /*0108*/ 	.word	0x000000ff
        /*010c*/ 	.word	0x00000028
        /*0110*/ 	.short	0x0100
        /*0112*/ 	.byte	0x04
	.zero		1


	//   ....[2]....
        /*0114*/ 	.word	0x00000620
        /*0118*/ 	.word	0x000000ff
        /*011c*/ 	.word	0x00000008
        /*0120*/ 	.short	0x0100
        /*0122*/ 	.byte	0x04
	.zero		1


	//   ....[3]....
        /*0124*/ 	.word	0x00000630
        /*0128*/ 	.word	0x000000ff
        /*012c*/ 	.word	0x00000030
        /*0130*/ 	.short	0x0100
        /*0132*/ 	.byte	0x04
	.zero		1


	//   ....[4]....
        /*0134*/ 	.word	0x00000640
        /*0138*/ 	.word	0x000000ff
        /*013c*/ 	.word	0x00000010
        /*0140*/ 	.short	0x0100
        /*0142*/ 	.byte	0x04
	.zero		1


	//   ....[5]....
        /*0144*/ 	.word	0x00000650
        /*0148*/ 	.word	0x000000ff
        /*014c*/ 	.word	0x00000038
        /*0150*/ 	.short	0x0100
        /*0152*/ 	.byte	0x04
	.zero		1


	//   ....[6]....
        /*0154*/ 	.word	0x00000660
        /*0158*/ 	.word	0x000000ff
        /*015c*/ 	.word	0x00000018
        /*0160*/ 	.short	0x0100
        /*0162*/ 	.byte	0x04
	.zero		1


	//   ....[7]....
        /*0164*/ 	.word	0x00000670
        /*0168*/ 	.word	0x000000ff
        /*016c*/ 	.word	0x00000040
        /*0170*/ 	.short	0x0100
        /*0172*/ 	.byte	0x04
	.zero		1


	//   ....[8]....
        /*0174*/ 	.word	0x00000680
        /*0178*/ 	.word	0x000000ff
        /*017c*/ 	.word	0x00000020
        /*0180*/ 	.short	0x0100
        /*0182*/ 	.byte	0x04
	.zero		1


	//   ....[9]....
        /*0184*/ 	.word	0x00000690
        /*0188*/ 	.word	0x000000ff
        /*018c*/ 	.word	0x00000048
        /*0190*/ 	.short	0x0100
        /*0192*/ 	.byte	0x04
	.zero		1


	//   ....[10]....
        /*0194*/ 	.word	0x000007c0
        /*0198*/ 	.word	0x000000ff
        /*019c*/ 	.word	0x00000050
        /*01a0*/ 	.short	0x0100
        /*01a2*/ 	.byte	0x04
	.zero		1


	//   ....[11]....
        /*01a4*/ 	.word	0x000007d0
        /*01a8*/ 	.word	0x000000ff
        /*01ac*/ 	.word	0x00000060
        /*01b0*/ 	.short	0x0100
        /*01b2*/ 	.byte	0x04
	.zero		1


	//   ....[12]....
        /*01b4*/ 	.word	0x000007e0
        /*01b8*/ 	.word	0x000000ff
        /*01bc*/ 	.word	0x00000058
        /*01c0*/ 	.short	0x0100
        /*01c2*/ 	.byte	0x04
	.zero		1


	//   ....[13]....
        /*01c4*/ 	.word	0x000007f0
        /*01c8*/ 	.word	0x000000ff
        /*01cc*/ 	.word	0x00000068
        /*01d0*/ 	.short	0x0100
        /*01d2*/ 	.byte	0x04
	.zero		1


	//   ....[14]....
        /*01d4*/ 	.word	0x000008e0
        /*01d8*/ 	.word	0x000000ff
        /*01dc*/ 	.word	0x00000070
        /*01e0*/ 	.short	0x0100
        /*01e2*/ 	.byte	0x06
	.zero		1


	//   ....[15]....
        /*01e4*/ 	.word	0x000008f0
        /*01e8*/ 	.word	0x000000ff
        /*01ec*/ 	.word	0x00000078
        /*01f0*/ 	.short	0x0100
        /*01f2*/ 	.byte	0x06
	.zero		1


	//   ....[16]....
        /*01f4*/ 	.word	0x00000a30
        /*01f8*/ 	.word	0x000000ff
        /*01fc*/ 	.word	0x00000080
        /*0200*/ 	.short	0x0100
        /*0202*/ 	.byte	0x06
	.zero		1


	//   ....[17]....
        /*0204*/ 	.word	0x00000a40
        /*0208*/ 	.word	0x000000ff
        /*020c*/ 	.word	0x00000090
        /*0210*/ 	.short	0x0100
        /*0212*/ 	.byte	0x06
	.zero		1


	//   ....[18]....
        /*0214*/ 	.word	0x00000a50
        /*0218*/ 	.word	0x000000ff
        /*021c*/ 	.word	0x00000088
        /*0220*/ 	.short	0x0100
        /*0222*/ 	.byte	0x06
	.zero		1


	//   ....[19]....
        /*0224*/ 	.word	0x00000a60
        /*0228*/ 	.word	0x000000ff
        /*022c*/ 	.word	0x00000098
        /*0230*/ 	.short	0x0100
        /*0232*/ 	.byte	0x06
	.zero		1


	//   ....[20]....
        /*0234*/ 	.word	0x00000b90
        /*0238*/ 	.word	0x000000ff
        /*023c*/ 	.word	0x000000a0
        /*0240*/ 	.short	0x0100
        /*0242*/ 	.byte	0x04
	.zero		1


	//   ....[21]....
        /*0244*/ 	.word	0x00000ba0
        /*0248*/ 	.word	0x000000ff
        /*024c*/ 	.word	0x000000c0
        /*0250*/ 	.short	0x0100
        /*0252*/ 	.byte	0x04
	.zero		1


	//   ....[22]....
        /*0254*/ 	.word	0x00000bb0
        /*0258*/ 	.word	0x000000ff
        /*025c*/ 	.word	0x000000a8
        /*0260*/ 	.short	0x0100
        /*0262*/ 	.byte	0x04
	.zero		1


	//   ....[23]....
        /*0264*/ 	.word	0x00000bc0
        /*0268*/ 	.word	0x000000ff
        /*026c*/ 	.word	0x000000c8
        /*0270*/ 	.short	0x0100
        /*0272*/ 	.byte	0x04
	.zero		1


	//   ....[24]....
        /*0274*/ 	.word	0x00000bd0
        /*0278*/ 	.word	0x000000ff
        /*027c*/ 	.word	0x000000b0
        /*0280*/ 	.short	0x0100
        /*0282*/ 	.byte	0x04
	.zero		1


	//   ....[25]....
        /*0284*/ 	.word	0x00000be0
        /*0288*/ 	.word	0x000000ff
        /*028c*/ 	.word	0x000000d0
        /*0290*/ 	.short	0x0100
        /*0292*/ 	.byte	0x04
	.zero		1


	//   ....[26]....
        /*0294*/ 	.word	0x00000bf0
        /*0298*/ 	.word	0x000000ff
        /*029c*/ 	.word	0x000000b8
        /*02a0*/ 	.short	0x0100
        /*02a2*/ 	.byte	0x04
	.zero		1


	//   ....[27]....
        /*02a4*/ 	.word	0x00000c00
        /*02a8*/ 	.word	0x000000ff
        /*02ac*/ 	.word	0x000000d8
        /*02b0*/ 	.short	0x0100
        /*02b2*/ 	.byte	0x04
	.zero		1


	//   ....[28]....
        /*02b4*/ 	.word	0x00000cf0
        /*02b8*/ 	.word	0x000000ff
        /*02bc*/ 	.word	0x000000e0
        /*02c0*/ 	.short	0x0100
        /*02c2*/ 	.byte	0x04
	.zero		1


	//   ....[29]....
        /*02c4*/ 	.word	0x00000d00
        /*02c8*/ 	.word	0x000000ff
        /*02cc*/ 	.word	0x000000f0
        /*02d0*/ 	.short	0x0100
        /*02d2*/ 	.byte	0x04
	.zero		1


	//   ....[30]....
        /*02d4*/ 	.word	0x00000d10
        /*02d8*/ 	.word	0x000000ff
        /*02dc*/ 	.word	0x000000e8
        /*02e0*/ 	.short	0x0100
        /*02e2*/ 	.byte	0x04
	.zero		1


	//   ....[31]....
        /*02e4*/ 	.word	0x00000d20
        /*02e8*/ 	.word	0x000000ff
        /*02ec*/ 	.word	0x000000f8
        /*02f0*/ 	.short	0x0100
        /*02f2*/ 	.byte	0x04
	.zero		1


	//   ....[32]....
        /*02f4*/ 	.word	0x00001840
        /*02f8*/ 	.word	0x00000000
        /*02fc*/ 	.word	0x000000f0
        /*0300*/ 	.short	0x010a
        /*0302*/ 	.byte	0xff
	.zero		1


	//   ....[33]....
        /*0304*/ 	.word	0x00001860
        /*0308*/ 	.word	0x00000000
        /*030c*/ 	.word	0x000000e0
        /*0310*/ 	.short	0x0101
        /*0312*/ 	.byte	0xff
	.zero		1


	//   ....[34]....
        /*0314*/ 	.word	0x00001920
        /*0318*/ 	.word	0x000000ff
        /*031c*/ 	.word	0x00000028
        /*0320*/ 	.short	0x010a
        /*0322*/ 	.byte	0x04
	.zero		1


	//   ....[35]....
        /*0324*/ 	.word	0x000019a0
        /*0328*/ 	.word	0x000000ff
        /*032c*/ 	.word	0x00000028
        /*0330*/ 	.short	0x010a
        /*0332*/ 	.byte	0x21
	.zero		1


	//   ....[36]....
        /*0334*/ 	.word	0x00001b30
        /*0338*/ 	.word	0x000000ff
        /*033c*/ 	.word	0x00000028
        /*0340*/ 	.short	0x010a
        /*0342*/ 	.byte	0x08
	.zero		1


	//   ....[37]....
        /*0344*/ 	.word	0x00001c50
        /*0348*/ 	.word	0x000000ff
        /*034c*/ 	.word	0x00000078
        /*0350*/ 	.short	0x0101
        /*0352*/ 	.byte	0x07
	.zero		1


	//   ....[38]....
        /*0354*/ 	.word	0x00001c70
        /*0358*/ 	.word	0x000000ff
        /*035c*/ 	.word	0x00000028
        /*0360*/ 	.short	0x010a
        /*0362*/ 	.byte	0x04
	.zero		1


	//   ....[39]....
        /*0364*/ 	.word	0x00001cf0
        /*0368*/ 	.word	0x000000ff
        /*036c*/ 	.word	0x00000028
        /*0370*/ 	.short	0x010a
        /*0372*/ 	.byte	0x09
	.zero		1


	//   ....[40]....
        /*0374*/ 	.word	0x00001e90
        /*0378*/ 	.word	0x000000ff
        /*037c*/ 	.word	0x00000028
        /*0380*/ 	.short	0x010a
        /*0382*/ 	.byte	0x06
	.zero		1


	//   ....[41]....
        /*0384*/ 	.word	0x00001fc0
        /*0388*/ 	.word	0x00000003
        /*038c*/ 	.word	0x00000080
        /*0390*/ 	.short	0x010a
        /*0392*/ 	.byte	0xff
	.zero		1


	//   ....[42]....
        /*0394*/ 	.word	0x00002110
        /*0398*/ 	.word	0x00000000
        /*039c*/ 	.word	0x00000000
        /*03a0*/ 	.short	0x0101
        /*03a2*/ 	.byte	0xff
	.zero		1


	//   ....[43]....
        /*03a4*/ 	.word	0x000026b0
        /*03a8*/ 	.word	0x000000ff
        /*03ac*/ 	.word	0x00000000
        /*03b0*/ 	.short	0x010a
        /*03b2*/ 	.byte	0x04
	.zero		1


	//   ....[44]....
        /*03b4*/ 	.word	0x00002740
        /*03b8*/ 	.word	0x000000ff
        /*03bc*/ 	.word	0x00000000
        /*03c0*/ 	.short	0x010a
        /*03c2*/ 	.byte	0x05
	.zero		1


	//   ....[45]....
        /*03c4*/ 	.word	0x000027d0
        /*03c8*/ 	.word	0x000000ff
        /*03cc*/ 	.word	0x00000000
        /*03d0*/ 	.short	0x010a
        /*03d2*/ 	.byte	0x05
	.zero		1


	//   ....[46]....
        /*03d4*/ 	.word	0x00002860
        /*03d8*/ 	.word	0x000000ff
        /*03dc*/ 	.word	0x00000000
        /*03e0*/ 	.short	0x010a
        /*03e2*/ 	.byte	0x05
	.zero		1


	//   ....[47]....
        /*03e4*/ 	.word	0x00002900
        /*03e8*/ 	.word	0x00000000
        /*03ec*/ 	.word	0x00000000
        /*03f0*/ 	.short	0x010a
        /*03f2*/ 	.byte	0xff
	.zero		1


	//   ....[48]....
        /*03f4*/ 	.word	0x00002a40
        /*03f8*/ 	.word	0x00000002
        /*03fc*/ 	.word	0x000000e0
        /*0400*/ 	.short	0x010a
        /*0402*/ 	.byte	0xff
	.zero		1


	//   ....[49]....
        /*0404*/ 	.word	0x00002aa0
        /*0408*/ 	.word	0x00000004
        /*040c*/ 	.word	0x00000000
        /*0410*/ 	.short	0x0101
        /*0412*/ 	.byte	0xff
	.zero		1


	//   ....[50]....
        /*0414*/ 	.word	0x00002ac0
        /*0418*/ 	.word	0x000000ff
        /*041c*/ 	.word	0x00000090
        /*0420*/ 	.short	0x010a
        /*0422*/ 	.byte	0x04
	.zero		1


	//   ....[51]....
        /*0424*/ 	.word	0x00002be0
        /*0428*/ 	.word	0x00000002
        /*042c*/ 	.word	0x00000080
        /*0430*/ 	.short	0x010a
        /*0432*/ 	.byte	0xff
	.zero		1


	//   ....[52]....
        /*0434*/ 	.word	0x00002cf0
        /*0438*/ 	.word	0x00000002
        /*043c*/ 	.word	0x00000000
        /*0440*/ 	.short	0x0101
        /*0442*/ 	.byte	0xff
	.zero		1


	//   ....[53]....
        /*0444*/ 	.word	0x00002d80
        /*0448*/ 	.word	0x000000ff
        /*044c*/ 	.word	0x00000090
        /*0450*/ 	.short	0x0106
        /*0452*/ 	.byte	0x04
	.zero		1


	//   ....[54]....
        /*0454*/ 	.word	0x00002da0
        /*0458*/ 	.word	0x000000ff
        /*045c*/ 	.word	0x00000090
        /*0460*/ 	.short	0x010a
        /*0462*/ 	.byte	0x04
	.zero		1


	//   ....[55]....
        /*0464*/ 	.word	0x00002e30
        /*0468*/ 	.word	0x000000ff
        /*046c*/ 	.word	0x00000090
        /*0470*/ 	.short	0x0106
        /*0472*/ 	.byte	0x07
	.zero		1


	//   ....[56]....
        /*0474*/ 	.word	0x00002e70
        /*0478*/ 	.word	0x00000000
        /*047c*/ 	.word	0x00000090
        /*0480*/ 	.short	0x010a
        /*0482*/ 	.byte	0xff
	.zero		1


	//   ....[57]....
        /*0484*/ 	.word	0x00003390
        /*0488*/ 	.word	0x00000000
        /*048c*/ 	.word	0x00000080
        /*0490*/ 	.short	0x010a
        /*0492*/ 	.byte	0xff
	.zero		1


	//   ....[58]....
        /*0494*/ 	.word	0x00003490
        /*0498*/ 	.word	0x00000003
        /*049c*/ 	.word	0x00000000
        /*04a0*/ 	.short	0x0101
        /*04a2*/ 	.byte	0xff
	.zero		1


	//   ....[59]....
        /*04a4*/ 	.word	0x000034a0
        /*04a8*/ 	.word	0x000000ff
        /*04ac*/ 	.word	0x00000000
        /*04b0*/ 	.short	0x010a
        /*04b2*/ 	.byte	0x04
	.zero		1


	//   ....[60]....
        /*04b4*/ 	.word	0x00003520
        /*04b8*/ 	.word	0x000000ff
        /*04bc*/ 	.word	0x000000c0
        /*04c0*/ 	.short	0x010a
        /*04c2*/ 	.byte	0x17
	.zero		1


	//   ....[61]....
        /*04c4*/ 	.word	0x00003600
        /*04c8*/ 	.word	0x000000ff
        /*04cc*/ 	.word	0x00000000
        /*04d0*/ 	.short	0x010a
        /*04d2*/ 	.byte	0x05
	.zero		1


	//   ....[62]....
        /*04d4*/ 	.word	0x00003740
        /*04d8*/ 	.word	0x000000ff
        /*04dc*/ 	.word	0x00000000
        /*04e0*/ 	.short	0x010a
        /*04e2*/ 	.byte	0x04
	.zero		1


	//   ....[63]....
        /*04e4*/ 	.word	0x00003930
        /*04e8*/ 	.word	0x000000ff
        /*04ec*/ 	.word	0x00000000
        /*04f0*/ 	.short	0x010a
        /*04f2*/ 	.byte	0x04
	.zero		1


	//   ....[64]....
        /*04f4*/ 	.word	0x000039c0
        /*04f8*/ 	.word	0x000000ff
        /*04fc*/ 	.word	0x00000000
        /*0500*/ 	.short	0x010a
        /*0502*/ 	.byte	0x05
	.zero		1


	//   ....[65]....
        /*0504*/ 	.word	0x00003a50
        /*0508*/ 	.word	0x000000ff
        /*050c*/ 	.word	0x00000000
        /*0510*/ 	.short	0x010a
        /*0512*/ 	.byte	0x05
	.zero		1


	//   ....[66]....
        /*0514*/ 	.word	0x00003ae0
        /*0518*/ 	.word	0x000000ff
        /*051c*/ 	.word	0x00000000
        /*0520*/ 	.short	0x010a
        /*0522*/ 	.byte	0x04
	.zero		1


	//   ....[67]....
        /*0524*/ 	.word	0x00004000
        /*0528*/ 	.word	0x00000008
        /*052c*/ 	.word	0x00000080
        /*0530*/ 	.short	0x010a
        /*0532*/ 	.byte	0xff
	.zero		1


	//   ....[68]....
        /*0534*/ 	.word	0x00004170
        /*0538*/ 	.word	0x00000000
        /*053c*/ 	.word	0x00000000
        /*0540*/ 	.short	0x0101
        /*0542*/ 	.byte	0xff
	.zero		1


	//   ....[69]....
        /*0544*/ 	.word	0x00004650
        /*0548*/ 	.word	0x000000ff
        /*054c*/ 	.word	0x00000078
        /*0550*/ 	.short	0x010a
        /*0552*/ 	.byte	0x15
	.zero		1


	//   ....[70]....
        /*0554*/ 	.word	0x000047e0
        /*0558*/ 	.word	0x000000ff
        /*055c*/ 	.word	0x00000060
        /*0560*/ 	.short	0x010a
        /*0562*/ 	.byte	0x15
	.zero		1


	//   ....[71]....
        /*0564*/ 	.word	0x00004950
        /*0568*/ 	.word	0x000000ff
        /*056c*/ 	.word	0x00000050
        /*0570*/ 	.short	0x010b
        /*0572*/ 	.byte	0x15
	.zero		1


	//   ....[72]....
        /*0574*/ 	.word	0x00004960
        /*0578*/ 	.word	0x000000ff
        /*057c*/ 	.word	0x00000000
        /*0580*/ 	.short	0x0101
        /*0582*/ 	.byte	0x27
	.zero		1


	//   ....[73]....
        /*0584*/ 	.word	0x00004970
        /*0588*/ 	.word	0x000000ff
        /*058c*/ 	.word	0x00000068
        /*0590*/ 	.short	0x010a
        /*0592*/ 	.byte	0x15
	.zero		1


	//   ....[74]....
        /*0594*/ 	.word	0x00004b50
        /*0598*/ 	.word	0x000000ff
        /*059c*/ 	.word	0x00000058
        /*05a0*/ 	.short	0x010b
        /*05a2*/ 	.byte	0x15
	.zero		1


	//   ....[75]....
        /*05a4*/ 	.word	0x00004b60
        /*05a8*/ 	.word	0x000000ff
        /*05ac*/ 	.word	0x00000000
        /*05b0*/ 	.short	0x0101
        /*05b2*/ 	.byte	0x26
	.zero		1


	//   ....[76]....
        /*05b4*/ 	.word	0x00004b90
        /*05b8*/ 	.word	0x000000ff
        /*05bc*/ 	.word	0x00000060
        /*05c0*/ 	.short	0x010a
        /*05c2*/ 	.byte	0x15
	.zero		1


	//   ....[77]....
        /*05c4*/ 	.word	0x00004bd0
        /*05c8*/ 	.word	0x00000000
        /*05cc*/ 	.word	0x00000068
        /*05d0*/ 	.short	0x010a
        /*05d2*/ 	.byte	0xff
	.zero		1


	//   ....[78]....
        /*05d4*/ 	.word	0x00004f00
        /*05d8*/ 	.word	0x00000003
        /*05dc*/ 	.word	0x00000080
        /*05e0*/ 	.short	0x010a
        /*05e2*/ 	.byte	0xff
	.zero		1


	//   ....[79]....
        /*05e4*/ 	.word	0x00005080
        /*05e8*/ 	.word	0x00000000
        /*05ec*/ 	.word	0x00000000
        /*05f0*/ 	.short	0x0101
        /*05f2*/ 	.byte	0xff
	.zero		1


	//   ....[80]....
        /*05f4*/ 	.word	0x00005bc0
        /*05f8*/ 	.word	0x00000002
        /*05fc*/ 	.word	0x00000050
        /*0600*/ 	.short	0x010a
        /*0602*/ 	.byte	0xff
	.zero		1


	//   ....[81]....
        /*0604*/ 	.word	0x00005c30
        /*0608*/ 	.word	0x00000064
        /*060c*/ 	.word	0x000000a0
        /*0610*/ 	.short	0x010a
        /*0612*/ 	.byte	0xff
	.zero		1


	//   ....[82]....
        /*0614*/ 	.word	0x00005d20
        /*0618*/ 	.word	0x00000002
        /*061c*/ 	.word	0x00000050
        /*0620*/ 	.short	0x010a
        /*0622*/ 	.byte	0xff
	.zero		1


	//   ....[83]....
        /*0624*/ 	.word	0x00005e30
        /*0628*/ 	.word	0x00000000
        /*062c*/ 	.word	0x00000000
        /*0630*/ 	.short	0x0101
        /*0632*/ 	.byte	0xff
	.zero		1


	//   ....[84]....
        /*0634*/ 	.word	0x00005eb0
        /*0638*/ 	.word	0x00000064
        /*063c*/ 	.word	0x000000a0
        /*0640*/ 	.short	0x010a
        /*0642*/ 	.byte	0xff
	.zero		1


	//   ....[85]....
        /*0644*/ 	.word	0x00006a00
        /*0648*/ 	.word	0x0000006d
        /*064c*/ 	.word	0x00000050
        /*0650*/ 	.short	0x010a
        /*0652*/ 	.byte	0xff
	.zero		1


	//   ....[86]....
        /*0654*/ 	.word	0x00006ad0
        /*0658*/ 	.word	0x0000006d
        /*065c*/ 	.word	0x00000050
        /*0660*/ 	.short	0x010a
        /*0662*/ 	.byte	0xff
	.zero		1


	//   ....[87]....
        /*0664*/ 	.word	0x00006be0
        /*0668*/ 	.word	0x00000000
        /*066c*/ 	.word	0x00000000
        /*0670*/ 	.short	0x0101
        /*0672*/ 	.byte	0xff
	.zero		1


	//   ....[88]....
        /*0674*/ 	.word	0x00007070
        /*0678*/ 	.word	0x000000ff
        /*067c*/ 	.word	0x00000000
        /*0680*/ 	.short	0x0101
        /*0682*/ 	.byte	0x04
	.zero		1


	//   ....[89]....
        /*0684*/ 	.word	0x00007880
        /*0688*/ 	.word	0x00000000
        /*068c*/ 	.word	0x000000f0
        /*0690*/ 	.short	0x010a
        /*0692*/ 	.byte	0xff
	.zero		1


	//   ....[90]....
        /*0694*/ 	.word	0x000078e0
        /*0698*/ 	.word	0x00000000
        /*069c*/ 	.word	0x00000028
        /*06a0*/ 	.short	0x010a
        /*06a2*/ 	.byte	0xff
	.zero		1


	//   ....[91]....
        /*06a4*/ 	.word	0x00007940
        /*06a8*/ 	.word	0x00000000
        /*06ac*/ 	.word	0x00000028
        /*06b0*/ 	.short	0x010a
        /*06b2*/ 	.byte	0xff
	.zero		1


	//   ....[92]....
        /*06b4*/ 	.word	0x00007990
        /*06b8*/ 	.word	0x00000003
        /*06bc*/ 	.word	0x00000080
        /*06c0*/ 	.short	0x010a
        /*06c2*/ 	.byte	0xff
	.zero		1


	//   ....[93]....
        /*06c4*/ 	.word	0x000079f0
        /*06c8*/ 	.word	0x00000000
        /*06cc*/ 	.word	0x00000000
        /*06d0*/ 	.short	0x010a
        /*06d2*/ 	.byte	0xff
	.zero		1


	//   ....[94]....
        /*06d4*/ 	.word	0x00007a50
        /*06d8*/ 	.word	0x00000000
        /*06dc*/ 	.word	0x00000000
        /*06e0*/ 	.short	0x010a
        /*06e2*/ 	.byte	0xff
	.zero		1


	//   ....[95]....
        /*06e4*/ 	.word	0x00007ab0
        /*06e8*/ 	.word	0x00000000
        /*06ec*/ 	.word	0x00000000
        /*06f0*/ 	.short	0x010a
        /*06f2*/ 	.byte	0xff
	.zero		1


	//   ....[96]....
        /*06f4*/ 	.word	0x00007b10
        /*06f8*/ 	.word	0x00000000
        /*06fc*/ 	.word	0x00000000
        /*0700*/ 	.short	0x010a
        /*0702*/ 	.byte	0xff
	.zero		1


	//   ....[97]....
        /*0704*/ 	.word	0x00007b60
        /*0708*/ 	.word	0x00000002
        /*070c*/ 	.word	0x000000e0
        /*0710*/ 	.short	0x010a
        /*0712*/ 	.byte	0xff
	.zero		1


	//   ....[98]....
        /*0714*/ 	.word	0x00007bc0
        /*0718*/ 	.word	0x00000002
        /*071c*/ 	.word	0x00000090
        /*0720*/ 	.short	0x010a
        /*0722*/ 	.byte	0xff
	.zero		1


	//   ....[99]....
        /*0724*/ 	.word	0x00007c10
        /*0728*/ 	.word	0x00000002
        /*072c*/ 	.word	0x00000080
        /*0730*/ 	.short	0x010a
        /*0732*/ 	.byte	0xff
	.zero		1


	//   ....[100]....
        /*0734*/ 	.word	0x00007c70
        /*0738*/ 	.word	0x00000000
        /*073c*/ 	.word	0x00000090
        /*0740*/ 	.short	0x010a
        /*0742*/ 	.byte	0xff
	.zero		1


	//   ....[101]....
        /*0744*/ 	.word	0x00007cc0
        /*0748*/ 	.word	0x00000000
        /*074c*/ 	.word	0x00000080
        /*0750*/ 	.short	0x010a
        /*0752*/ 	.byte	0xff
	.zero		1


	//   ....[102]....
        /*0754*/ 	.word	0x00007d20
        /*0758*/ 	.word	0x00000003
        /*075c*/ 	.word	0x000000c0
        /*0760*/ 	.short	0x010a
        /*0762*/ 	.byte	0xff
	.zero		1


	//   ....[103]....
        /*0764*/ 	.word	0x00007d80
        /*0768*/ 	.word	0x00000000
        /*076c*/ 	.word	0x00000000
        /*0770*/ 	.short	0x010a
        /*0772*/ 	.byte	0xff
	.zero		1


	//   ....[104]....
        /*0774*/ 	.word	0x00007de0
        /*0778*/ 	.word	0x00000000
        /*077c*/ 	.word	0x00000000
        /*0780*/ 	.short	0x010a
        /*0782*/ 	.byte	0xff
	.zero		1


	//   ....[105]....
        /*0784*/ 	.word	0x00007e40
        /*0788*/ 	.word	0x00000000
        /*078c*/ 	.word	0x00000000
        /*0790*/ 	.short	0x010a
        /*0792*/ 	.byte	0xff
	.zero		1


	//   ....[106]....
        /*0794*/ 	.word	0x00007ea0
        /*0798*/ 	.word	0x00000000
        /*079c*/ 	.word	0x00000000
        /*07a0*/ 	.short	0x010a
        /*07a2*/ 	.byte	0xff
	.zero		1


	//   ....[107]....
        /*07a4*/ 	.word	0x00007f00
        /*07a8*/ 	.word	0x00000000
        /*07ac*/ 	.word	0x00000000
        /*07b0*/ 	.short	0x010a
        /*07b2*/ 	.byte	0xff
	.zero		1


	//   ....[108]....
        /*07b4*/ 	.word	0x00007f50
        /*07b8*/ 	.word	0x00000008
        /*07bc*/ 	.word	0x00000080
        /*07c0*/ 	.short	0x010a
        /*07c2*/ 	.byte	0xff
	.zero		1


	//   ....[109]....
        /*07c4*/ 	.word	0x00007fb0
        /*07c8*/ 	.word	0x00000000
        /*07cc*/ 	.word	0x00000078
        /*07d0*/ 	.short	0x010a
        /*07d2*/ 	.byte	0xff
	.zero		1


	//   ....[110]....
        /*07d4*/ 	.word	0x00008010
        /*07d8*/ 	.word	0x00000005
        /*07dc*/ 	.word	0x00000060
        /*07e0*/ 	.short	0x010a
        /*07e2*/ 	.byte	0xff
	.zero		1


	//   ....[111]....
        /*07e4*/ 	.word	0x00008070
        /*07e8*/ 	.word	0x00000005
        /*07ec*/ 	.word	0x00000068
        /*07f0*/ 	.short	0x010a
        /*07f2*/ 	.byte	0xff
	.zero		1


	//   ....[112]....
        /*07f4*/ 	.word	0x000080d0
        /*07f8*/ 	.word	0x00000000
        /*07fc*/ 	.word	0x00000060
        /*0800*/ 	.short	0x010a
        /*0802*/ 	.byte	0xff
	.zero		1


	//   ....[113]....
        /*0804*/ 	.word	0x00008120
        /*0808*/ 	.word	0x00000003
        /*080c*/ 	.word	0x00000080
        /*0810*/ 	.short	0x010a
        /*0812*/ 	.byte	0xff
	.zero		1


	//   ....[114]....
        /*0814*/ 	.word	0x00008170
        /*0818*/ 	.word	0x00000002
        /*081c*/ 	.word	0x00000050
        /*0820*/ 	.short	0x010a
        /*0822*/ 	.byte	0xff
	.zero		1


	//   ....[115]....
        /*0824*/ 	.word	0x000081c0
        /*0828*/ 	.word	0x00000064
        /*082c*/ 	.word	0x000000a0
        /*0830*/ 	.short	0x010a
        /*0832*/ 	.byte	0xff
	.zero		1


	//   ....[116]....
        /*0834*/ 	.word	0x00008210
        /*0838*/ 	.word	0x0000006d
        /*083c*/ 	.word	0x00000050
        /*0840*/ 	.short	0x010a
        /*0842*/ 	.byte	0xff
	.zero		1


	//----- nvinfo : EIATTR_NUM_MBARRIERS
	.align		4
.L_47:
        /*0844*/ 	.byte	0x03, 0x38
        /*0846*/ 	.short	0x0020


	//----- nvinfo : EIATTR_EXIT_INSTR_OFFSETS
	.align		4
        /*0848*/ 	.byte	0x04, 0x1c
        /*084a*/ 	.short	(.L_49 - .L_48)


	//   ....[0]....
.L_48:
        /*084c*/ 	.word	0x00002930


	//   ....[1]....
        /*0850*/ 	.word	0x00002e40


	//   ....[2]....
        /*0854*/ 	.word	0x00002ea0


	//   ....[3]....
        /*0858*/ 	.word	0x00003d40


	//   ....[4]....
        /*085c*/ 	.word	0x00004c00


	//   ....[5]....
        /*0860*/ 	.word	0x00004c40


	//   ....[6]....
        /*0864*/ 	.word	0x00007870


	//----- nvinfo : EIATTR_MAX_THREADS
	.align		4
.L_49:
        /*0868*/ 	.byte	0x04, 0x05
        /*086a*/ 	.short	(.L_51 - .L_50)
.L_50:
        /*086c*/ 	.word	0x00000100
        /*0870*/ 	.word	0x00000001
        /*0874*/ 	.word	0x00000001


	//----- nvinfo : EIATTR_CRS_STACK_SIZE
	.align		4
.L_51:
        /*0878*/ 	.byte	0x04, 0x1e
        /*087a*/ 	.short	(.L_53 - .L_52)
.L_52:
        /*087c*/ 	.word	0x00000000


	//----- nvinfo : EIATTR_CBANK_PARAM_SIZE
	.align		4
.L_53:
        /*0880*/ 	.byte	0x03, 0x19
        /*0882*/ 	.short	0x0800


	//----- nvinfo : EIATTR_PARAM_CBANK
	.align		4
        /*0884*/ 	.byte	0x04, 0x0a
        /*0886*/ 	.short	(.L_55 - .L_54)
	.align		4
.L_54:
        /*0888*/ 	.word	index@(.nv.constant0._ZN7cutlass13device_kernelINS_4gemm6kernel13GemmUniversalIN4cute5tupleIJiiiiEEENS1_10collective13CollectiveMmaINS1_35MainloopSm100TmaUmmaWarpSpecializedILi5ELi2ELi4ENS5_IJNS4_1CILi2EEENSA_ILi1EEESC_EEEEENS5_IJNSA_ILi64EEENSA_ILi128EEESF_EEENS_12float_e5m2_tENS5_IJlSC_lEEESI_SJ_NS4_8TiledMMAINS4_8MMA_AtomIJNS4_10MMA_TraitsINS4_19SM100_MMA_F8F6F4_SSEJSI_SI_fSF_SG_NS4_17integral_constantINS4_4UMMA5MajorELSQ_0EEESR_NSO_INSP_7ScaleInELSS_0EEEST_EEEEEENS4_6LayoutINS5_IJSC_SC_SC_EEENS5_IJNSA_ILi0EEESY_SY_EEEEENS5_IJNS4_10UnderscoreES11_S11_EEEEENS4_13SM90_TMA_LOADENS4_14ComposedLayoutINS4_7SwizzleILi2ELi4ELi3EEENS4_18smem_ptr_flag_bitsILi8EEENSW_INS5_IJNSA_ILi8EEESF_EEENS5_IJSF_SC_EEEEEEEvNS4_8identityENS4_23SM90_TMA_LOAD_MULTICASTES1E_vS1F_EENS_8epilogue10collective18CollectiveEpilogueINS1I_23Sm100TmaWarpSpecializedILi2ELi2ELi32ELb0ELb0EEEJSH_NS5_IJNSW_ISF_SC_EES1N_EEESI_SJ_SI_SJ_NS1I_6fusion15FusionCallbacksIS1M_NS1P_17LinearCombinationISI_fSI_fLNS_15FloatRoundStyleE2EEESH_S1O_JEEENS4_5SM1004TMEM4LOAD26SM100_TMEM_LOAD_16dp32b32xES14_S1E_NS4_39AutoVectorizingCopyWithAssumedAlignmentILi128EEENS4_14SM90_TMA_STOREES1E_S20_S20_EEEvvEEEEvNT_6ParamsE)
        /*088c*/ 	.short	0x0380
        /*088e*/ 	.short	0x0800


	//----- nvinfo : EIATTR_SW_WAR
	.align		4
.L_55:
        /*0890*/ 	.byte	0x04, 0x36
        /*0892*/ 	.short	(.L_57 - .L_56)
.L_56:
        /*0894*/ 	.word	0x00000008
.L_57:


//--------------------- .nv.callgraph             --------------------------
	.section	.nv.callgraph,"",@"SHT_CUDA_CALLGRAPH"
	.align	4
	.sectionentsize	8
	.align		4
        /*0000*/ 	.word	0x00000000
	.align		4
        /*0004*/ 	.word	0xffffffff
	.align		4
        /*0008*/ 	.word	index@(_ZN7cutlass13device_kernelINS_4gemm6kernel13GemmUniversalIN4cute5tupleIJiiiiEEENS1_10collective13CollectiveMmaINS1_35MainloopSm100TmaUmmaWarpSpecializedILi5ELi2ELi4ENS5_IJNS4_1CILi2EEENSA_ILi1EEESC_EEEEENS5_IJNSA_ILi64EEENSA_ILi128EEESF_EEENS_12float_e5m2_tENS5_IJlSC_lEEESI_SJ_NS4_8TiledMMAINS4_8MMA_AtomIJNS4_10MMA_TraitsINS4_19SM100_MMA_F8F6F4_SSEJSI_SI_fSF_SG_NS4_17integral_constantINS4_4UMMA5MajorELSQ_0EEESR_NSO_INSP_7ScaleInELSS_0EEEST_EEEEEENS4_6LayoutINS5_IJSC_SC_SC_EEENS5_IJNSA_ILi0EEESY_SY_EEEEENS5_IJNS4_10UnderscoreES11_S11_EEEEENS4_13SM90_TMA_LOADENS4_14ComposedLayoutINS4_7SwizzleILi2ELi4ELi3EEENS4_18smem_ptr_flag_bitsILi8EEENSW_INS5_IJNSA_ILi8EEESF_EEENS5_IJSF_SC_EEEEEEEvNS4_8identityENS4_23SM90_TMA_LOAD_MULTICASTES1E_vS1F_EENS_8epilogue10collective18CollectiveEpilogueINS1I_23Sm100TmaWarpSpecializedILi2ELi2ELi32ELb0ELb0EEEJSH_NS5_IJNSW_ISF_SC_EES1N_EEESI_SJ_SI_SJ_NS1I_6fusion15FusionCallbacksIS1M_NS1P_17LinearCombinationISI_fSI_fLNS_15FloatRoundStyleE2EEESH_S1O_JEEENS4_5SM1004TMEM4LOAD26SM100_TMEM_LOAD_16dp32b32xES14_S1E_NS4_39AutoVectorizingCopyWithAssumedAlignmentILi128EEENS4_14SM90_TMA_STOREES1E_S20_S20_EEEvvEEEEvNT_6ParamsE)
	.align		4
        /*000c*/ 	.word	index@(__assertfail)
	.align		4
        /*0010*/ 	.word	0x00000000
	.align		4
        /*0014*/ 	.word	0xfffffffe
	.align		4
        /*0018*/ 	.word	0x00000000
	.align		4
        /*001c*/ 	.word	0xfffffffd
	.align		4
        /*0020*/ 	.word	0x00000000
	.align		4
        /*0024*/ 	.word	0xfffffffc


//--------------------- .nv.constant4             --------------------------
	.section	.nv.constant4,"a",@progbits
	.align	8
	.align		8
.nv.constant4:
        /*0000*/ 	.dword	__assertfail
	.align		8
        /*0008*/ 	.dword	__unnamed_1
	.align		8
        /*0010*/ 	.dword	__unnamed_2
	.align		8
        /*0018*/ 	.dword	_ZN40_INTERNAL_7c64754c_4_k_cu_13a9308a_104444cuda3std3__45__cpo5beginE
	.align		8
        /*0020*/ 	.dword	_ZN40_INTERNAL_7c64754c_4_k_cu_13a9308a_104444cuda3std3__45__cpo3endE
	.align		8
        /*0028*/ 	.dword	_ZN40_INTERNAL_7c64754c_4_k_cu_13a9308a_104444cuda3std3__45__cpo6cbeginE
	.align		8
        /*0030*/ 	.dword	_ZN40_INTERNAL_7c64754c_4_k_cu_13a9308a_104444cuda3std3__45__cpo4cendE
	.align		8
        /*0038*/ 	.dword	_ZN40_INTERNAL_7c64754c_4_k_cu_13a9308a_104444cuda3std3__442_GLOBAL__N__7c64754c_4_k_cu_13a9308a_104446ignoreE
	.align		8
        /*0040*/ 	.dword	_ZN40_INTERNAL_7c64754c_4_k_cu_13a9308a_104444cuda3std3__419piecewise_constructE
	.align		8
        /*0048*/ 	.dword	_ZN40_INTERNAL_7c64754c_4_k_cu_13a9308a_104444cuda3std3__48in_placeE
	.align		8
        /*0050*/ 	.dword	_ZN40_INTERNAL_7c64754c_4_k_cu_13a9308a_104444cuda3std6ranges3__45__cpo4swapE
	.align		8
        /*0058*/ 	.dword	_ZN40_INTERNAL_7c64754c_4_k_cu_13a9308a_104444cuda3std6ranges3__45__cpo9iter_moveE
	.align		8
        /*0060*/ 	.dword	_ZN40_INTERNAL_7c64754c_4_k_cu_13a9308a_104444cute7productE
	.align		8
        /*0068*/ 	.dword	_ZN40_INTERNAL_7c64754c_4_k_cu_13a9308a_104444cute1_E
	.align		8
        /*0070*/ 	.dword	$str$25
	.align		8
        /*0078*/ 	.dword	$str$26
	.align		8
        /*0080*/ 	.dword	$str$27
	.align		8
        /*0088*/ 	.dword	$str$28


//--------------------- .text._ZN7cutlass13device_kernelINS_4gemm6kernel13GemmUniversalIN4cute5tupleIJiiiiEEENS1_10collective13CollectiveMmaINS1_35MainloopSm100TmaUmmaWarpSpecializedILi5ELi2ELi4ENS5_IJNS4_1CILi2EEENSA_ILi1EEESC_EEEEENS5_IJNSA_ILi64EEENSA_ILi128EEESF_EEENS_12float_e5m2_tENS5_IJlSC_lEEESI_SJ_NS4_8TiledMMAINS4_8MMA_AtomIJNS4_10MMA_TraitsINS4_19SM100_MMA_F8F6F4_SSEJSI_SI_fSF_SG_NS4_17integral_constantINS4_4UMMA5MajorELSQ_0EEESR_NSO_INSP_7ScaleInELSS_0EEEST_EEEEEENS4_6LayoutINS5_IJSC_SC_SC_EEENS5_IJNSA_ILi0EEESY_SY_EEEEENS5_IJNS4_10UnderscoreES11_S11_EEEEENS4_13SM90_TMA_LOADENS4_14ComposedLayoutINS4_7SwizzleILi2ELi4ELi3EEENS4_18smem_ptr_flag_bitsILi8EEENSW_INS5_IJNSA_ILi8EEESF_EEENS5_IJSF_SC_EEEEEEEvNS4_8identityENS4_23SM90_TMA_LOAD_MULTICASTES1E_vS1F_EENS_8epilogue10collective18CollectiveEpilogueINS1I_23Sm100TmaWarpSpecializedILi2ELi2ELi32ELb0ELb0EEEJSH_NS5_IJNSW_ISF_SC_EES1N_EEESI_SJ_SI_SJ_NS1I_6fusion15FusionCallbacksIS1M_NS1P_17LinearCombinationISI_fSI_fLNS_15FloatRoundStyleE2EEESH_S1O_JEEENS4_5SM1004TMEM4LOAD26SM100_TMEM_LOAD_16dp32b32xES14_S1E_NS4_39AutoVectorizingCopyWithAssumedAlignmentILi128EEENS4_14SM90_TMA_STOREES1E_S20_S20_EEEvvEEEEvNT_6ParamsE --------------------------
	.section	.text._ZN7cutlass13device_kernelINS_4gemm6kernel13GemmUniversalIN4cute5tupleIJiiiiEEENS1_10collective13CollectiveMmaINS1_35MainloopSm100TmaUmmaWarpSpecializedILi5ELi2ELi4ENS5_IJNS4_1CILi2EEENSA_ILi1EEESC_EEEEENS5_IJNSA_ILi64EEENSA_ILi128EEESF_EEENS_12float_e5m2_tENS5_IJlSC_lEEESI_SJ_NS4_8TiledMMAINS4_8MMA_AtomIJNS4_10MMA_TraitsINS4_19SM100_MMA_F8F6F4_SSEJSI_SI_fSF_SG_NS4_17integral_constantINS4_4UMMA5MajorELSQ_0EEESR_NSO_INSP_7ScaleInELSS_0EEEST_EEEEEENS4_6LayoutINS5_IJSC_SC_SC_EEENS5_IJNSA_ILi0EEESY_SY_EEEEENS5_IJNS4_10UnderscoreES11_S11_EEEEENS4_13SM90_TMA_LOADENS4_14ComposedLayoutINS4_7SwizzleILi2ELi4ELi3EEENS4_18smem_ptr_flag_bitsILi8EEENSW_INS5_IJNSA_ILi8EEESF_EEENS5_IJSF_SC_EEEEEEEvNS4_8identityENS4_23SM90_TMA_LOAD_MULTICASTES1E_vS1F_EENS_8epilogue10collective18CollectiveEpilogueINS1I_23Sm100TmaWarpSpecializedILi2ELi2ELi32ELb0ELb0EEEJSH_NS5_IJNSW_ISF_SC_EES1N_EEESI_SJ_SI_SJ_NS1I_6fusion15FusionCallbacksIS1M_NS1P_17LinearCombinationISI_fSI_fLNS_15FloatRoundStyleE2EEESH_S1O_JEEENS4_5SM1004TMEM4LOAD26SM100_TMEM_LOAD_16dp32b32xES14_S1E_NS4_39AutoVectorizingCopyWithAssumedAlignmentILi128EEENS4_14SM90_TMA_STOREES1E_S20_S20_EEEvvEEEEvNT_6ParamsE,"ax",@progbits
	.align	128
.text._ZN7cutlass13device_kernelINS_4gemm6kernel13GemmUniversalIN4cute5tupleIJiiiiEEENS1_10collective13CollectiveMmaINS1_35MainloopSm100TmaUmmaWarpSpecializedILi5ELi2ELi4ENS5_IJNS4_1CILi2EEENSA_ILi1EEESC_EEEEENS5_IJNSA_ILi64EEENSA_ILi128EEESF_EEENS_12float_e5m2_tENS5_IJlSC_lEEESI_SJ_NS4_8TiledMMAINS4_8MMA_AtomIJNS4_10MMA_TraitsINS4_19SM100_MMA_F8F6F4_SSEJSI_SI_fSF_SG_NS4_17integral_constantINS4_4UMMA5MajorELSQ_0EEESR_NSO_INSP_7ScaleInELSS_0EEEST_EEEEEENS4_6LayoutINS5_IJSC_SC_SC_EEENS5_IJNSA_ILi0EEESY_SY_EEEEENS5_IJNS4_10UnderscoreES11_S11_EEEEENS4_13SM90_TMA_LOADENS4_14ComposedLayoutINS4_7SwizzleILi2ELi4ELi3EEENS4_18smem_ptr_flag_bitsILi8EEENSW_INS5_IJNSA_ILi8EEESF_EEENS5_IJSF_SC_EEEEEEEvNS4_8identityENS4_23SM90_TMA_LOAD_MULTICASTES1E_vS1F_EENS_8epilogue10collective18CollectiveEpilogueINS1I_23Sm100TmaWarpSpecializedILi2ELi2ELi32ELb0ELb0EEEJSH_NS5_IJNSW_ISF_SC_EES1N_EEESI_SJ_SI_SJ_NS1I_6fusion15FusionCallbacksIS1M_NS1P_17LinearCombinationISI_fSI_fLNS_15FloatRoundStyleE2EEESH_S1O_JEEENS4_5SM1004TMEM4LOAD26SM100_TMEM_LOAD_16dp32b32xES14_S1E_NS4_39AutoVectorizingCopyWithAssumedAlignmentILi128EEENS4_14SM90_TMA_STOREES1E_S20_S20_EEEvvEEEEvNT_6ParamsE:
        .type           _ZN7cutlass13device_kernelINS_4gemm6kernel13GemmUniversalIN4cute5tupleIJiiiiEEENS1_10collective13CollectiveMmaINS1_35MainloopSm100TmaUmmaWarpSpecializedILi5ELi2ELi4ENS5_IJNS4_1CILi2EEENSA_ILi1EEESC_EEEEENS5_IJNSA_ILi64EEENSA_ILi128EEESF_EEENS_12float_e5m2_tENS5_IJlSC_lEEESI_SJ_NS4_8TiledMMAINS4_8MMA_AtomIJNS4_10MMA_TraitsINS4_19SM100_MMA_F8F6F4_SSEJSI_SI_fSF_SG_NS4_17integral_constantINS4_4UMMA5MajorELSQ_0EEESR_NSO_INSP_7ScaleInELSS_0EEEST_EEEEEENS4_6LayoutINS5_IJSC_SC_SC_EEENS5_IJNSA_ILi0EEESY_SY_EEEEENS5_IJNS4_10UnderscoreES11_S11_EEEEENS4_13SM90_TMA_LOADENS4_14ComposedLayoutINS4_7SwizzleILi2ELi4ELi3EEENS4_18smem_ptr_flag_bitsILi8EEENSW_INS5_IJNSA_ILi8EEESF_EEENS5_IJSF_SC_EEEEEEEvNS4_8identityENS4_23SM90_TMA_LOAD_MULTICASTES1E_vS1F_EENS_8epilogue10collective18CollectiveEpilogueINS1I_23Sm100TmaWarpSpecializedILi2ELi2ELi32ELb0ELb0EEEJSH_NS5_IJNSW_ISF_SC_EES1N_EEESI_SJ_SI_SJ_NS1I_6fusion15FusionCallbacksIS1M_NS1P_17LinearCombinationISI_fSI_fLNS_15FloatRoundStyleE2EEESH_S1O_JEEENS4_5SM1004TMEM4LOAD26SM100_TMEM_LOAD_16dp32b32xES14_S1E_NS4_39AutoVectorizingCopyWithAssumedAlignmentILi128EEENS4_14SM90_TMA_STOREES1E_S20_S20_EEEvvEEEEvNT_6ParamsE,@function
        .size           _ZN7cutlass13device_kernelINS_4gemm6kernel13GemmUniversalIN4cute5tupleIJiiiiEEENS1_10collective13CollectiveMmaINS1_35MainloopSm100TmaUmmaWarpSpecializedILi5ELi2ELi4ENS5_IJNS4_1CILi2EEENSA_ILi1EEESC_EEEEENS5_IJNSA_ILi64EEENSA_ILi128EEESF_EEENS_12float_e5m2_tENS5_IJlSC_lEEESI_SJ_NS4_8TiledMMAINS4_8MMA_AtomIJNS4_10MMA_TraitsINS4_19SM100_MMA_F8F6F4_SSEJSI_SI_fSF_SG_NS4_17integral_constantINS4_4UMMA5MajorELSQ_0EEESR_NSO_INSP_7ScaleInELSS_0EEEST_EEEEEENS4_6LayoutINS5_IJSC_SC_SC_EEENS5_IJNSA_ILi0EEESY_SY_EEEEENS5_IJNS4_10UnderscoreES11_S11_EEEEENS4_13SM90_TMA_LOADENS4_14ComposedLayoutINS4_7SwizzleILi2ELi4ELi3EEENS4_18smem_ptr_flag_bitsILi8EEENSW_INS5_IJNSA_ILi8EEESF_EEENS5_IJSF_SC_EEEEEEEvNS4_8identityENS4_23SM90_TMA_LOAD_MULTICASTES1E_vS1F_EENS_8epilogue10collective18CollectiveEpilogueINS1I_23Sm100TmaWarpSpecializedILi2ELi2ELi32ELb0ELb0EEEJSH_NS5_IJNSW_ISF_SC_EES1N_EEESI_SJ_SI_SJ_NS1I_6fusion15FusionCallbacksIS1M_NS1P_17LinearCombinationISI_fSI_fLNS_15FloatRoundStyleE2EEESH_S1O_JEEENS4_5SM1004TMEM4LOAD26SM100_TMEM_LOAD_16dp32b32xES14_S1E_NS4_39AutoVectorizingCopyWithAssumedAlignmentILi128EEENS4_14SM90_TMA_STOREES1E_S20_S20_EEEvvEEEEvNT_6ParamsE,(.L_x_152 - _ZN7cutlass13device_kernelINS_4gemm6kernel13GemmUniversalIN4cute5tupleIJiiiiEEENS1_10collective13CollectiveMmaINS1_35MainloopSm100TmaUmmaWarpSpecializedILi5ELi2ELi4ENS5_IJNS4_1CILi2EEENSA_ILi1EEESC_EEEEENS5_IJNSA_ILi64EEENSA_ILi128EEESF_EEENS_12float_e5m2_tENS5_IJlSC_lEEESI_SJ_NS4_8TiledMMAINS4_8MMA_AtomIJNS4_10MMA_TraitsINS4_19SM100_MMA_F8F6F4_SSEJSI_SI_fSF_SG_NS4_17integral_constantINS4_4UMMA5MajorELSQ_0EEESR_NSO_INSP_7ScaleInELSS_0EEEST_EEEEEENS4_6LayoutINS5_IJSC_SC_SC_EEENS5_IJNSA_ILi0EEESY_SY_EEEEENS5_IJNS4_10UnderscoreES11_S11_EEEEENS4_13SM90_TMA_LOADENS4_14ComposedLayoutINS4_7SwizzleILi2ELi4ELi3EEENS4_18smem_ptr_flag_bitsILi8EEENSW_INS5_IJNSA_ILi8EEESF_EEENS5_IJSF_SC_EEEEEEEvNS4_8identityENS4_23SM90_TMA_LOAD_MULTICASTES1E_vS1F_EENS_8epilogue10collective18CollectiveEpilogueINS1I_23Sm100TmaWarpSpecializedILi2ELi2ELi32ELb0ELb0EEEJSH_NS5_IJNSW_ISF_SC_EES1N_EEESI_SJ_SI_SJ_NS1I_6fusion15FusionCallbacksIS1M_NS1P_17LinearCombinationISI_fSI_fLNS_15FloatRoundStyleE2EEESH_S1O_JEEENS4_5SM1004TMEM4LOAD26SM100_TMEM_LOAD_16dp32b32xES14_S1E_NS4_39AutoVectorizingCopyWithAssumedAlignmentILi128EEENS4_14SM90_TMA_STOREES1E_S20_S20_EEEvvEEEEvNT_6ParamsE)
        .other          _ZN7cutlass13device_kernelINS_4gemm6kernel13GemmUniversalIN4cute5tupleIJiiiiEEENS1_10collective13CollectiveMmaINS1_35MainloopSm100TmaUmmaWarpSpecializedILi5ELi2ELi4ENS5_IJNS4_1CILi2EEENSA_ILi1EEESC_EEEEENS5_IJNSA_ILi64EEENSA_ILi128EEESF_EEENS_12float_e5m2_tENS5_IJlSC_lEEESI_SJ_NS4_8TiledMMAINS4_8MMA_AtomIJNS4_10MMA_TraitsINS4_19SM100_MMA_F8F6F4_SSEJSI_SI_fSF_SG_NS4_17integral_constantINS4_4UMMA5MajorELSQ_0EEESR_NSO_INSP_7ScaleInELSS_0EEEST_EEEEEENS4_6LayoutINS5_IJSC_SC_SC_EEENS5_IJNSA_ILi0EEESY_SY_EEEEENS5_IJNS4_10UnderscoreES11_S11_EEEEENS4_13SM90_TMA_LOADENS4_14ComposedLayoutINS4_7SwizzleILi2ELi4ELi3EEENS4_18smem_ptr_flag_bitsILi8EEENSW_INS5_IJNSA_ILi8EEESF_EEENS5_IJSF_SC_EEEEEEEvNS4_8identityENS4_23SM90_TMA_LOAD_MULTICASTES1E_vS1F_EENS_8epilogue10collective18CollectiveEpilogueINS1I_23Sm100TmaWarpSpecializedILi2ELi2ELi32ELb0ELb0EEEJSH_NS5_IJNSW_ISF_SC_EES1N_EEESI_SJ_SI_SJ_NS1I_6fusion15FusionCallbacksIS1M_NS1P_17LinearCombinationISI_fSI_fLNS_15FloatRoundStyleE2EEESH_S1O_JEEENS4_5SM1004TMEM4LOAD26SM100_TMEM_LOAD_16dp32b32xES14_S1E_NS4_39AutoVectorizingCopyWithAssumedAlignmentILi128EEENS4_14SM90_TMA_STOREES1E_S20_S20_EEEvvEEEEvNT_6ParamsE,@"STO_CUDA_ENTRY STV_DEFAULT"
_ZN7cutlass13device_kernelINS_4gemm6kernel13GemmUniversalIN4cute5tupleIJiiiiEEENS1_10collective13CollectiveMmaINS1_35MainloopSm100TmaUmmaWarpSpecializedILi5ELi2ELi4ENS5_IJNS4_1CILi2EEENSA_ILi1EEESC_EEEEENS5_IJNSA_ILi64EEENSA_ILi128EEESF_EEENS_12float_e5m2_tENS5_IJlSC_lEEESI_SJ_NS4_8TiledMMAINS4_8MMA_AtomIJNS4_10MMA_TraitsINS4_19SM100_MMA_F8F6F4_SSEJSI_SI_fSF_SG_NS4_17integral_constantINS4_4UMMA5MajorELSQ_0EEESR_NSO_INSP_7ScaleInELSS_0EEEST_EEEEEENS4_6LayoutINS5_IJSC_SC_SC_EEENS5_IJNSA_ILi0EEESY_SY_EEEEENS5_IJNS4_10UnderscoreES11_S11_EEEEENS4_13SM90_TMA_LOADENS4_14ComposedLayoutINS4_7SwizzleILi2ELi4ELi3EEENS4_18smem_ptr_flag_bitsILi8EEENSW_INS5_IJNSA_ILi8EEESF_EEENS5_IJSF_SC_EEEEEEEvNS4_8identityENS4_23SM90_TMA_LOAD_MULTICASTES1E_vS1F_EENS_8epilogue10collective18CollectiveEpilogueINS1I_23Sm100TmaWarpSpecializedILi2ELi2ELi32ELb0ELb0EEEJSH_NS5_IJNSW_ISF_SC_EES1N_EEESI_SJ_SI_SJ_NS1I_6fusion15FusionCallbacksIS1M_NS1P_17LinearCombinationISI_fSI_fLNS_15FloatRoundStyleE2EEESH_S1O_JEEENS4_5SM1004TMEM4LOAD26SM100_TMEM_LOAD_16dp32b32xES14_S1E_NS4_39AutoVectorizingCopyWithAssumedAlignmentILi128EEENS4_14SM90_TMA_STOREES1E_S20_S20_EEEvvEEEEvNT_6ParamsE:
[----:B------:R-:W1:Y:S01]  /*0000*/  LDC R1, c[0x0][0x37c] ;  /* 0x0000df00ff017b82 */ /* 0x000e620000000800 */
[----:B------:R-:W2:Y:S01]  /*0010*/  S2R R93, SR_TID.X ;  /* 0x00000000005d7919 */ /* 0x000ea20000002100 */
[----:B------:R-:W3:Y:S01]  /*0020*/  LDCU.64 UR8, c[0x0][0x890] ;  /* 0x00011200ff0877ac */ /* 0x000ee20008000a00 */
[----:B------:R-:W-:Y:S02]  /*0030*/  PRMT R84, RZ, 0x7610, R84 ;  /* 0x00007610ff547816 */ /* 0x000fe40000000054 */
[----:B------:R-:W-:Y:S01]  /*0040*/  ELECT P3, URZ, PT ;  /* 0x0000000000ff782f */ /* 0x000fe20003860000 */
[----:B---3--:R-:W-:-:S04]  /*0050*/  UISETP.NE.U32.AND UP0, UPT, UR8, URZ, UPT ;  /* 0x000000ff0800728c */ /* 0x008fc8000bf05070 */
[----:B------:R-:W-:Y:S01]  /*0060*/  UISETP.NE.AND.EX UP0, UPT, UR9, URZ, UPT, UP0 ;  /* 0x000000ff0900728c */ /* 0x000fe2000bf05300 */
[----:B--2---:R-:W-:-:S05]  /*0070*/  SHF.R.U32.HI R85, RZ, 0x5, R93 ;  /* 0x00000005ff557819 */ /* 0x004fca000001165d */
[----:B------:R-:W2:Y:S02]  /*0080*/  SHFL.IDX PT, R0, R85, RZ, 0x1f ;  /* 0x00001fff55007589 */ /* 0x000ea400000e0000 */
[----:B--2---:R-:W-:Y:S01]  /*0090*/  R2UR UR18, R0 ;  /* 0x00000000001272ca */ /* 0x004fe200000e0000 */
[----:B-1----:R-:W-:-:S14]  /*00a0*/  BRA.U UP0, `(.L_x_0) ;  /* 0x0000000100307547 */ /* 0x002fdc000b800000 */
[----:B------:R-:W1:Y:S02]  /*00b0*/  LDCU.64 UR4, c[0x0][0x888] ;  /* 0x00011100ff0477ac */ /* 0x000e640008000a00 */
[----:B-1----:R-:W-:-:S04]  /*00c0*/  UISETP.NE.U32.AND UP0, UPT, UR4, URZ, UPT ;  /* 0x000000ff0400728c */ /* 0x002fc8000bf05070 */
[----:B------:R-:W-:-:S09]  /*00d0*/  UISETP.NE.AND.EX UP0, UPT, UR5, URZ, UPT, UP0 ;  /* 0x000000ff0500728c */ /* 0x000fd2000bf05300 */
[----:B------:R-:W-:Y:S05]  /*00e0*/  BRA.U !UP0, `(.L_x_1) ;  /* 0x0000000108147547 */ /* 0x000fea000b800000 */
[----:B------:R-:W1:Y:S01]  /*00f0*/  LDC.64 R2, c[0x0][0x888] ;  /* 0x00022200ff027b82 */ /* 0x000e620000000a00 */
[----:B------:R-:W1:Y:S02]  /*0100*/  LDCU.64 UR4, c[0x0][0x358] ;  /* 0x00006b00ff0477ac */ /* 0x000e640008000a00 */
[----:B-1----:R1:W5:Y:S01]  /*0110*/  LDG.E R41, desc[UR4][R2.64] ;  /* 0x0000000402297981 */ /* 0x002362000c1e1900 */
[----:B------:R-:W-:Y:S01]  /*0120*/  HFMA2 R84, -RZ, RZ, 0, 5.9604644775390625e-08 ;  /* 0x00000001ff547431 */ /* 0x000fe200000001ff */
[----:B------:R-:W-:Y:S05]  /*0130*/  BRA `(.L_x_0) ;  /* 0x00000000000c7947 */ /* 0x000fea0003800000 */
.L_x_1:
[----:B------:R-:W1:Y:S01]  /*0140*/  LDCU UR4, c[0x0][0x880] ;  /* 0x00011000ff0477ac */ /* 0x000e620008000800 */
[----:B------:R-:W-:Y:S01]  /*0150*/  HFMA2 R84, -RZ, RZ, 0, 5.9604644775390625e-08 ;  /* 0x00000001ff547431 */ /* 0x000fe200000001ff */
[----:B-1----:R-:W-:-:S07]  /*0160*/  MOV R41, UR4 ;  /* 0x0000000400297c02 */ /* 0x002fce0008000f00 */
.L_x_0:
[----:B------:R-:W2:Y:S02]  /*0170*/  LDCU.64 UR4, c[0x0][0x8b0] ;  /* 0x00011600ff0477ac */ /* 0x000ea40008000a00 */
[----:B--2---:R-:W-:-:S04]  /*0180*/  UISETP.NE.U32.AND UP0, UPT, UR4, URZ, UPT ;  /* 0x000000ff0400728c */ /* 0x004fc8000bf05070 */
[----:B------:R-:W-:-:S09]  /*0190*/  UISETP.NE.AND.EX UP0, UPT, UR5, URZ, UPT, UP0 ;  /* 0x000000ff0500728c */ /* 0x000fd2000bf05300 */
[----:B------:R-:W-:Y:S05]  /*01a0*/  BRA.U UP0, `(.L_x_2) ;  /* 0x0000000100287547 */ /* 0x000fea000b800000 */
[----:B------:R-:W2:Y:S02]  /*01b0*/  LDCU.64 UR4, c[0x0][0x8a8] ;  /* 0x00011500ff0477ac */ /* 0x000ea40008000a00 */
[----:B--2---:R-:W-:-:S04]  /*01c0*/  UISETP.NE.U32.AND UP0, UPT, UR4, URZ, UPT ;  /* 0x000000ff0400728c */ /* 0x004fc8000bf05070 */
[----:B------:R-:W-:-:S09]  /*01d0*/  UISETP.NE.AND.EX UP0, UPT, UR5, URZ, UPT, UP0 ;  /* 0x000000ff0500728c */ /* 0x000fd2000bf05300 */
[----:B------:R-:W-:Y:S05]  /*01e0*/  BRA.U !UP0, `(.L_x_3) ;  /* 0x0000000108107547 */ /* 0x000fea000b800000 */
[----:B------:R-:W2:Y:S01]  /*01f0*/  LDC.64 R38, c[0x0][0x8a8] ;  /* 0x00022a00ff267b82 */ /* 0x000ea20000000a00 */
[----:B------:R-:W2:Y:S02]  /*0200*/  LDCU.64 UR4, c[0x0][0x358] ;  /* 0x00006b00ff0477ac */ /* 0x000ea40008000a00 */
[----:B--2---:R2:W5:Y:S01]  /*0210*/  LDG.E R38, desc[UR4][R38.64] ;  /* 0x0000000426267981 */ /* 0x004562000c1e1900 */
[----:B------:R-:W-:Y:S05]  /*0220*/  BRA `(.L_x_2) ;  /* 0x0000000000087947 */ /* 0x000fea0003800000 */
.L_x_3:
[----:B------:R-:W2:Y:S02]  /*0230*/  LDCU UR4, c[0x0][0x8a0] ;  /* 0x00011400ff0477ac */ /* 0x000ea40008000800 */
[----:B--2---:R-:W-:Y:S02]  /*0240*/  MOV R38, UR4 ;  /* 0x0000000400267c02 */ /* 0x004fe40008000f00 */
.L_x_2:
[----:B------:R-:W-:Y:S01]  /*0250*/  IMAD.U32 R0, RZ, RZ, UR18 ;  /* 0x00000012ff007e24 */ /* 0x000fe2000f8e00ff */
[----:B------:R-:W-:Y:S04]  /*0260*/  BSSY.RECONVERGENT B0, `(.L_x_4) ;  /* 0x000000c000007945 */ /* 0x000fe80003800200 */
[C---:B------:R-:W-:Y:S02]  /*0270*/  ISETP.NE.OR P1, PT, R0.reuse, 0x1, !P3 ;  /* 0x000000010000780c */ /* 0x040fe40005f25670 */
[----:B------:R-:W-:-:S11]  /*0280*/  ISETP.NE.OR P0, PT, R0, 0x3, !P3 ;  /* 0x000000030000780c */ /* 0x000fd60005f05670 */
[----:B------:R-:W-:Y:S05]  /*0290*/  @P1 BRA `(.L_x_5) ;  /* 0x0000000000201947 */ /* 0x000fea0003800000 */
[----:B------:R-:W3:Y:S02]  /*02a0*/  LDCU.64 UR4, c[0x0][0x348] ;  /* 0x00006900ff0477ac */ /* 0x000ee40008000a00 */
[----:B---3--:R-:W-:Y:S02]  /*02b0*/  UIADD3 UR6, UP1, UPT, UR4, 0x80, URZ ;  /* 0x0000008004067890 */ /* 0x008fe4000ff3e0ff */
[----:B------:R-:W-:Y:S02]  /*02c0*/  UIADD3 UR4, UP0, UPT, UR4, 0x180, URZ ;  /* 0x0000018004047890 */ /* 0x000fe4000ff1e0ff */
[----:B------:R-:W-:Y:S02]  /*02d0*/  UIADD3.X UR7, UPT, UPT, URZ, UR5, URZ, UP1, !UPT ;  /* 0x00000005ff077290 */ /* 0x000fe40008ffe4ff */
[----:B------:R-:W-:-:S07]  /*02e0*/  UIADD3.X UR5, UPT, UPT, URZ, UR5, URZ, UP0, !UPT ;  /* 0x00000005ff057290 */ /* 0x000fce00087fe4ff */
[----:B------:R3:W-:Y:S02]  /*02f0*/  UTMACCTL.PF [UR6] ;  /* 0x00000000060079b9 */ /* 0x0007e40008040000 */
[----:B------:R3:W-:Y:S02]  /*0300*/  UTMACCTL.PF [UR4] ;  /* 0x00000000040079b9 */ /* 0x0007e40008040000 */
[----:B---3--:R-:W-:Y:S01]  /*0310*/  NOP ;  /* 0x0000000000007918 */ /* 0x008fe20000000000 */
.L_x_5:
[----:B------:R-:W-:Y:S05]  /*0320*/  BSYNC.RECONVERGENT B0 ;  /* 0x0000000000007941 */ /* 0x000fea0003800200 */
.L_x_4:
[----:B------:R-:W-:Y:S04]  /*0330*/  BSSY.RECONVERGENT B0, `(.L_x_6) ;  /* 0x000000a000007945 */ /* 0x000fe80003800200 */
        /* <DEDUP_REMOVED lines=9> */
.L_x_7:
[----:B------:R-:W-:Y:S05]  /*03d0*/  BSYNC.RECONVERGENT B0 ;  /* 0x0000000000007941 */ /* 0x000fea0003800200 */
.L_x_6:
[----:B------:R-:W3:Y:S01]  /*03e0*/  LDCU.64 UR4, c[0x0][0x888] ;  /* 0x00011100ff0477ac */ /* 0x000ee20008000a00 */
[----:B------:R-:W-:Y:S02]  /*03f0*/  UISETP.EQ.U32.AND UP2, UPT, UR8, URZ, UPT ;  /* 0x000000ff0800728c */ /* 0x000fe4000bf42070 */
[----:B------:R-:W-:Y:S02]  /*0400*/  UPLOP3.LUT UP3, UPT, UPT, UPT, UPT, 0x80, 0x8 ;  /* 0x000000000008789c */ /* 0x000fe40003f6f070 */
[----:B---3--:R-:W-:-:S04]  /*0410*/  UISETP.NE.U32.AND UP0, UPT, UR4, URZ, UPT ;  /* 0x000000ff0400728c */ /* 0x008fc8000bf05070 */
[----:B------:R-:W-:-:S04]  /*0420*/  UISETP.NE.AND.EX UP1, UPT, UR5, URZ, UPT, UP0 ;  /* 0x000000ff0500728c */ /* 0x000fc8000bf25300 */
[----:B------:R-:W-:-:S04]  /*0430*/  UISETP.EQ.OR.EX UP4, UPT, UR9, URZ, !UP1, UP2 ;  /* 0x000000ff0900728c */ /* 0x000fc8000cf82720 */
[----:B------:R-:W-:-:S06]  /*0440*/  UP2UR UR4, UPR, URZ, 0x10 ;  /* 0x00000010ff047883 */ /* 0x000fcc0008000000 */
[----:B------:R-:W-:Y:S01]  /*0450*/  MOV R86, UR4 ;  /* 0x0000000400567c02 */ /* 0x000fe20008000f00 */
[----:B------:R-:W-:Y:S06]  /*0460*/  BRA.U !UP4, `(.L_x_8) ;  /* 0x000000010c207547 */ /* 0x000fec000b800000 */
[----:B------:R-:W-:Y:S01]  /*0470*/  UISETP.NE.U32.AND UP2, UPT, UR8, URZ, UPT ;  /* 0x000000ff0800728c */ /* 0x000fe2000bf45070 */
[----:B-----5:R-:W-:Y:S01]  /*0480*/  FSETP.NEU.AND P0, PT, R41, RZ, PT ;  /* 0x000000ff2900720b */ /* 0x020fe20003f0d000 */
[----:B------:R-:W-:Y:S02]  /*0490*/  USEL UR4, URZ, 0xffffffff, UP1 ;  /* 0xffffffffff047887 */ /* 0x000fe40008800000 */
[----:B------:R-:W-:-:S10]  /*04a0*/  UISETP.NE.AND.EX UP2, UPT, UR9, URZ, UPT, UP2 ;  /* 0x000000ff0900728c */ /* 0x000fd4000bf45320 */
[----:B------:R-:W-:Y:S01]  /*04b0*/  VOTEU.ANY UP0, P0 ;  /* 0x0000000000ff7886 */ /* 0x000fe20000000100 */
[----:B------:R-:W-:-:S04]  /*04c0*/  @!UP2 USEL UR4, URZ, 0xffffffff, UP0 ;  /* 0xffffffffff04a887 */ /* 0x000fc80008000000 */
[----:B------:R-:W-:-:S04]  /*04d0*/  ULOP3.LUT UR4, UR4, 0x1, URZ, 0xc0, !UPT ;  /* 0x0000000104047892 */ /* 0x000fc8000f8ec0ff */
[----:B------:R-:W-:-:S11]  /*04e0*/  UISETP.NE.U32.AND UP3, UPT, UR4, 0x1, UPT ;  /* 0x000000010400788c */ /* 0x000fd6000bf65070 */
.L_x_8:
[----:B-1----:R-:W1:Y:S01]  /*04f0*/  SHFL.IDX PT, R2, R85, RZ, 0x1f ;  /* 0x00001fff55027589 */ /* 0x002e6200000e0000 */
[----:B------:R-:W-:Y:S01]  /*0500*/  UISETP.NE.AND UP6, UPT, UR18, 0x2, UPT ;  /* 0x000000021200788c */ /* 0x000fe2000bfc5270 */
[----:B-1----:R-:W-:-:S13]  /*0510*/  ISETP.NE.AND P0, PT, R2, RZ, PT ;  /* 0x000000ff0200720c */ /* 0x002fda0003f05270 */
[----:B------:R-:W-:Y:S05]  /*0520*/  @P0 BRA `(.L_x_9) ;  /* 0x0000000000600947 */ /* 0x000fea0003800000 */
[----:B------:R-:W1:Y:S01]  /*0530*/  S2UR UR4, SR_CgaCtaId ;  /* 0x00000000000479c3 */ /* 0x000e620000008800 */
[----:B------:R-:W-:Y:S01]  /*0540*/  UMOV UR5, 0x400 ;  /* 0x0000040000057882 */ /* 0x000fe20000000000 */
[----:B------:R-:W-:Y:S01]  /*0550*/  UMOV UR8, 0x1 ;  /* 0x0000000100087882 */ /* 0x000fe20000000000 */
[----:B------:R-:W-:Y:S01]  /*0560*/  UMOV UR6, 0x2 ;  /* 0x0000000200067882 */ /* 0x000fe20000000000 */
[----:B------:R-:W-:-:S04]  /*0570*/  UIADD3 UR8, UPT, UPT, -UR8, 0x100000, URZ ;  /* 0x0010000008087890 */ /* 0x000fc8000fffe1ff */
[----:B------:R-:W-:Y:S02]  /*0580*/  USHF.L.U32 UR9, UR8, 0xb, URZ ;  /* 0x0000000b08097899 */ /* 0x000fe400080006ff */
[----:B------:R-:W-:Y:S02]  /*0590*/  USHF.L.U32 UR8, UR8, 0x1, URZ ;  /* 0x0000000108087899 */ /* 0x000fe400080006ff */
[----:B------:R-:W-:-:S04]  /*05a0*/  UIADD3 UR6, UPT, UPT, -UR6, 0x100000, URZ ;  /* 0x0010000006067890 */ /* 0x000fc8000fffe1ff */
[----:B------:R-:W-:Y:S02]  /*05b0*/  USHF.L.U32 UR7, UR6, 0xb, URZ ;  /* 0x0000000b06077899 */ /* 0x000fe400080006ff */
[----:B------:R-:W-:Y:S01]  /*05c0*/  USHF.L.U32 UR6, UR6, 0x1, URZ ;  /* 0x0000000106067899 */ /* 0x000fe200080006ff */
[----:B------:R-:W-:Y:S01]  /*05d0*/  ELECT P0, URZ, PT ;  /* 0x0000000000ff782f */ /* 0x000fe20003800000 */
[----:B-1----:R-:W-:Y:S01]  /*05e0*/  ULEA UR4, UR4, UR5, 0x18 ;  /* 0x0000000504047291 */ /* 0x002fe2000f8ec0ff */
[----:B------:R-:W1:Y:S11]  /*05f0*/  FENCE.VIEW.ASYNC.S ;  /* 0x00000000000073c6 */ /* 0x000e760000000000 */
[----:B-1----:R1:W3:Y:S01]  /*0600*/  SYNCS.EXCH.64 URZ, [UR4], UR8 ;  /* 0x0000000804ff75b2 */ /* 0x0022e20008000100 */
[----:B------:R1:W4:Y:S01]  /*0610*/  SYNCS.EXCH.64 URZ, [UR4+0x28], UR6 ;  /* 0x0000280604ff75b2 */ /* 0x0003220008000100 */
[----:B------:R1:W1:Y:S01]  /*0620*/  SYNCS.EXCH.64 URZ, [UR4+0x8], UR8 ;  /* 0x0000080804ff75b2 */ /* 0x0002620008000100 */
[----:B------:R1:W1:Y:S01]  /*0630*/  SYNCS.EXCH.64 URZ, [UR4+0x30], UR6 ;  /* 0x0000300604ff75b2 */ /* 0x0002620008000100 */
[----:B------:R1:W1:Y:S01]  /*0640*/  SYNCS.EXCH.64 URZ, [UR4+0x10], UR8 ;  /* 0x0000100804ff75b2 */ /* 0x0002620008000100 */
[----:B------:R1:W1:Y:S01]  /*0650*/  SYNCS.EXCH.64 URZ, [UR4+0x38], UR6 ;  /* 0x0000380604ff75b2 */ /* 0x0002620008000100 */
[----:B------:R1:W1:Y:S01]  /*0660*/  SYNCS.EXCH.64 URZ, [UR4+0x18], UR8 ;  /* 0x0000180804ff75b2 */ /* 0x0002620008000100 */
[----:B------:R1:W1:Y:S01]  /*0670*/  SYNCS.EXCH.64 URZ, [UR4+0x40], UR6 ;  /* 0x0000400604ff75b2 */ /* 0x0002620008000100 */
[----:B------:R1:W1:Y:S01]  /*0680*/  SYNCS.EXCH.64 URZ, [UR4+0x20], UR8 ;  /* 0x0000200804ff75b2 */ /* 0x0002620008000100 */
[----:B------:R1:W1:Y:S01]  /*0690*/  SYNCS.EXCH.64 URZ, [UR4+0x48], UR6 ;  /* 0x0000480604ff75b2 */ /* 0x0002620008000100 */
[----:B------:R-:W-:Y:S01]  /*06a0*/  NOP ;  /* 0x0000000000007918 */ /* 0x000fe20000000000 */
.L_x_9:
[----:B------:R-:W2:Y:S01]  /*06b0*/  SHFL.IDX PT, R2, R85, RZ, 0x1f ;  /* 0x00001fff55027589 */ /* 0x000ea200000e0000 */
[----:B------:R-:W-:Y:S01]  /*06c0*/  NOP ;  /* 0x0000000000007918 */ /* 0x000fe20000000000 */
[----:B--2---:R-:W-:-:S13]  /*06d0*/  ISETP.NE.AND P0, PT, R2, 0x1, PT ;  /* 0x000000010200780c */ /* 0x004fda0003f05270 */
[----:B------:R-:W-:Y:S05]  /*06e0*/  @P0 BRA `(.L_x_10) ;  /* 0x0000000000480947 */ /* 0x000fea0003800000 */
[----:B-1----:R-:W1:Y:S01]  /*06f0*/  S2UR UR4, SR_CgaCtaId ;  /* 0x00000000000479c3 */ /* 0x002e620000008800 */
        /* <DEDUP_REMOVED lines=12> */
[----:B-1----:R2:W1:Y:S01]  /*07c0*/  SYNCS.EXCH.64 URZ, [UR4+0x50], UR8 ;  /* 0x0000500804ff75b2 */ /* 0x0024620008000100 */
[----:B------:R2:W1:Y:S01]  /*07d0*/  SYNCS.EXCH.64 URZ, [UR4+0x60], UR6 ;  /* 0x0000600604ff75b2 */ /* 0x0004620008000100 */
[----:B------:R2:W1:Y:S01]  /*07e0*/  SYNCS.EXCH.64 URZ, [UR4+0x58], UR8 ;  /* 0x0000580804ff75b2 */ /* 0x0004620008000100 */
[----:B------:R2:W1:Y:S02]  /*07f0*/  SYNCS.EXCH.64 URZ, [UR4+0x68], UR6 ;  /* 0x0000680604ff75b2 */ /* 0x0004640008000100 */
[----:B--2---:R-:W-:Y:S01]  /*0800*/  NOP ;  /* 0x0000000000007918 */ /* 0x004fe20000000000 */
.L_x_10:
[----:B------:R-:W2:Y:S01]  /*0810*/  SHFL.IDX PT, R2, R85, RZ, 0x1f ;  /* 0x00001fff55027589 */ /* 0x000ea200000e0000 */
[----:B------:R-:W-:Y:S01]  /*0820*/  NOP ;  /* 0x0000000000007918 */ /* 0x000fe20000000000 */
[----:B--2---:R-:W-:-:S13]  /*0830*/  ISETP.NE.AND P0, PT, R2, 0x3, PT ;  /* 0x000000030200780c */ /* 0x004fda0003f05270 */
[----:B------:R-:W-:Y:S05]  /*0840*/  @P0 BRA `(.L_x_11) ;  /* 0x0000000000300947 */ /* 0x000fea0003800000 */
[----:B-1----:R-:W1:Y:S01]  /*0850*/  S2UR UR4, SR_CgaCtaId ;  /* 0x00000000000479c3 */ /* 0x002e620000008800 */
[----:B------:R-:W-:Y:S01]  /*0860*/  UMOV UR6, 0x400 ;  /* 0x0000040000067882 */ /* 0x000fe20000000000 */
[----:B------:R-:W-:Y:S01]  /*0870*/  UMOV UR5, 0x20 ;  /* 0x0000002000057882 */ /* 0x000fe20000000000 */
[----:B------:R-:W-:Y:S01]  /*0880*/  ELECT P0, URZ, PT ;  /* 0x0000000000ff782f */ /* 0x000fe20003800000 */
[----:B-1----:R-:W-:Y:S02]  /*0890*/  ULEA UR6, UR4, UR6, 0x18 ;  /* 0x0000000604067291 */ /* 0x002fe4000f8ec0ff */
[----:B------:R-:W-:-:S04]  /*08a0*/  UIADD3 UR4, UPT, UPT, -UR5, 0x100000, URZ ;  /* 0x0010000005047890 */ /* 0x000fc8000fffe1ff */
[----:B------:R-:W-:Y:S02]  /*08b0*/  USHF.L.U32 UR5, UR4, 0xb, URZ ;  /* 0x0000000b04057899 */ /* 0x000fe400080006ff */
[----:B------:R-:W-:Y:S01]  /*08c0*/  USHF.L.U32 UR4, UR4, 0x1, URZ ;  /* 0x0000000104047899 */ /* 0x000fe200080006ff */
[----:B------:R-:W1:Y:S11]  /*08d0*/  FENCE.VIEW.ASYNC.S ;  /* 0x00000000000073c6 */ /* 0x000e760000000000 */
[----:B-1----:R2:W1:Y:S01]  /*08e0*/  SYNCS.EXCH.64 URZ, [UR6+0x70], UR4 ;  /* 0x0000700406ff75b2 */ /* 0x0024620008000100 */
[----:B------:R2:W1:Y:S02]  /*08f0*/  SYNCS.EXCH.64 URZ, [UR6+0x78], UR4 ;  /* 0x0000780406ff75b2 */ /* 0x0004640008000100 */
[----:B--2---:R-:W-:Y:S01]  /*0900*/  NOP ;  /* 0x0000000000007918 */ /* 0x004fe20000000000 */
.L_x_11:
[----:B------:R-:W2:Y:S01]  /*0910*/  SHFL.IDX PT, R2, R85, RZ, 0x1f ;  /* 0x00001fff55027589 */ /* 0x000ea200000e0000 */
[----:B------:R-:W-:Y:S01]  /*0920*/  NOP ;  /* 0x0000000000007918 */ /* 0x000fe20000000000 */
[----:B--2---:R-:W-:-:S13]  /*0930*/  ISETP.NE.AND P0, PT, R2, 0x4, PT ;  /* 0x000000040200780c */ /* 0x004fda0003f05270 */
[----:B------:R-:W-:Y:S05]  /*0940*/  @P0 BRA `(.L_x_12) ;  /* 0x00000000004c0947 */ /* 0x000fea0003800000 */
[----:B-1----:R-:W1:Y:S01]  /*0950*/  S2UR UR6, SR_CgaCtaId ;  /* 0x00000000000679c3 */ /* 0x002e620000008800 */
[----:B------:R-:W-:Y:S01]  /*0960*/  UMOV UR4, 0x1e0 ;  /* 0x000001e000047882 */ /* 0x000fe20000000000 */
[----:B------:R-:W-:Y:S01]  /*0970*/  UMOV UR5, 0x400 ;  /* 0x0000040000057882 */ /* 0x000fe20000000000 */
[----:B------:R-:W-:Y:S01]  /*0980*/  USEL UR4, UR4, 0x1a0, UP3 ;  /* 0x000001a004047887 */ /* 0x000fe20009800000 */
[----:B------:R-:W-:Y:S01]  /*0990*/  UMOV UR8, 0x1 ;  /* 0x0000000100087882 */ /* 0x000fe20000000000 */
[----:B------:R-:W-:Y:S01]  /*09a0*/  ELECT P0, URZ, PT ;  /* 0x0000000000ff782f */ /* 0x000fe20003800000 */
[----:B------:R-:W-:-:S04]  /*09b0*/  UIADD3 UR8, UPT, UPT, -UR8, 0x100000, URZ ;  /* 0x0010000008087890 */ /* 0x000fc8000fffe1ff */
[----:B------:R-:W-:Y:S02]  /*09c0*/  USHF.L.U32 UR9, UR8, 0xb, URZ ;  /* 0x0000000b08097899 */ /* 0x000fe400080006ff */
[----:B------:R-:W-:Y:S02]  /*09d0*/  USHF.L.U32 UR8, UR8, 0x1, URZ ;  /* 0x0000000108087899 */ /* 0x000fe400080006ff */
[----:B-1----:R-:W-:Y:S02]  /*09e0*/  ULEA UR6, UR6, UR5, 0x18 ;  /* 0x0000000506067291 */ /* 0x002fe4000f8ec0ff */
[----:B------:R-:W-:-:S04]  /*09f0*/  UIADD3 UR4, UPT, UPT, -UR4, 0x100000, URZ ;  /* 0x0010000004047890 */ /* 0x000fc8000fffe1ff */
[----:B------:R-:W-:Y:S02]  /*0a00*/  USHF.L.U32 UR5, UR4, 0xb, URZ ;  /* 0x0000000b04057899 */ /* 0x000fe400080006ff */
[----:B------:R-:W-:Y:S01]  /*0a10*/  USHF.L.U32 UR4, UR4, 0x1, URZ ;  /* 0x0000000104047899 */ /* 0x000fe200080006ff */
[----:B------:R-:W1:Y:S03]  /*0a20*/  FENCE.VIEW.ASYNC.S ;  /* 0x00000000000073c6 */ /* 0x000e660000000000 */
[----:B-1----:R2:W1:Y:S08]  /*0a30*/  SYNCS.EXCH.64 URZ, [UR6+0x80], UR8 ;  /* 0x0000800806ff75b2 */ /* 0x0024700008000100 */
[----:B------:R2:W1:Y:S01]  /*0a40*/  SYNCS.EXCH.64 URZ, [UR6+0x90], UR4 ;  /* 0x0000900406ff75b2 */ /* 0x0004620008000100 */
[----:B------:R2:W1:Y:S01]  /*0a50*/  SYNCS.EXCH.64 URZ, [UR6+0x88], UR8 ;  /* 0x0000880806ff75b2 */ /* 0x0004620008000100 */
[----:B------:R2:W1:Y:S02]  /*0a60*/  SYNCS.EXCH.64 URZ, [UR6+0x98], UR4 ;  /* 0x0000980406ff75b2 */ /* 0x0004640008000100 */
[----:B--2---:R-:W-:Y:S01]  /*0a70*/  NOP ;  /* 0x0000000000007918 */ /* 0x004fe20000000000 */
.L_x_12:
        /* <DEDUP_REMOVED lines=20> */
[----:B------:R2:W1:Y:S01]  /*0bc0*/  SYNCS.EXCH.64 URZ, [UR4+0xc8], UR6 ;  /* 0x0000c80604ff75b2 */ /* 0x0004620008000100 */
[----:B------:R2:W1:Y:S01]  /*0bd0*/  SYNCS.EXCH.64 URZ, [UR4+0xb0], UR8 ;  /* 0x0000b00804ff75b2 */ /* 0x0004620008000100 */
[----:B------:R2:W1:Y:S01]  /*0be0*/  SYNCS.EXCH.64 URZ, [UR4+0xd0], UR6 ;  /* 0x0000d00604ff75b2 */ /* 0x0004620008000100 */
[----:B------:R2:W1:Y:S01]  /*0bf0*/  SYNCS.EXCH.64 URZ, [UR4+0xb8], UR8 ;  /* 0x0000b80804ff75b2 */ /* 0x0004620008000100 */
[----:B------:R2:W1:Y:S02]  /*0c00*/  SYNCS.EXCH.64 URZ, [UR4+0xd8], UR6 ;  /* 0x0000d80604ff75b2 */ /* 0x0004640008000100 */
[----:B--2---:R-:W-:Y:S01]  /*0c10*/  NOP ;  /* 0x0000000000007918 */ /* 0x004fe20000000000 */
.L_x_13:
[----:B------:R-:W2:Y:S01]  /*0c20*/  SHFL.IDX PT, R2, R85, RZ, 0x1f ;  /* 0x00001fff55027589 */ /* 0x000ea200000e0000 */
[----:B------:R-:W-:Y:S01]  /*0c30*/  NOP ;  /* 0x0000000000007918 */ /* 0x000fe20000000000 */
[----:B--2---:R-:W-:-:S13]  /*0c40*/  ISETP.NE.AND P0, PT, R2, 0x3, PT ;  /* 0x000000030200780c */ /* 0x004fda0003f05270 */
[----:B------:R-:W-:Y:S05]  /*0c50*/  @P0 BRA `(.L_x_14) ;  /* 0x0000000000380947 */ /* 0x000fea0003800000 */
[----:B------:R-:W2:Y:S01]  /*0c60*/  S2UR UR5, SR_CgaCtaId ;  /* 0x00000000000579c3 */ /* 0x000ea20000008800 */
[----:B-1----:R-:W-:Y:S01]  /*0c70*/  UMOV UR4, 0x400 ;  /* 0x0000040000047882 */ /* 0x002fe20000000000 */
[----:B------:R-:W-:Y:S01]  /*0c80*/  UMOV UR6, 0x20 ;  /* 0x0000002000067882 */ /* 0x000fe20000000000 */
[----:B------:R-:W-:Y:S01]  /*0c90*/  ELECT P0, URZ, PT ;  /* 0x0000000000ff782f */ /* 0x000fe20003800000 */
[----:B------:R-:W-:-:S04]  /*0ca0*/  UIADD3 UR6, UPT, UPT, -UR6, 0x100000, URZ ;  /* 0x0010000006067890 */ /* 0x000fc8000fffe1ff */
[----:B------:R-:W-:Y:S02]  /*0cb0*/  USHF.L.U32 UR7, UR6, 0xb, URZ ;  /* 0x0000000b06077899 */ /* 0x000fe400080006ff */
[----:B------:R-:W-:Y:S02]  /*0cc0*/  USHF.L.U32 UR6, UR6, 0x1, URZ ;  /* 0x0000000106067899 */ /* 0x000fe400080006ff */
[----:B--2---:R-:W-:Y:S01]  /*0cd0*/  ULEA UR4, UR5, UR4, 0x18 ;  /* 0x0000000405047291 */ /* 0x004fe2000f8ec0ff */
[----:B------:R-:W1:Y:S11]  /*0ce0*/  FENCE.VIEW.ASYNC.S ;  /* 0x00000000000073c6 */ /* 0x000e760000000000 */
[----:B-1----:R2:W1:Y:S01]  /*0cf0*/  SYNCS.EXCH.64 URZ, [UR4+0xe0], UR6 ;  /* 0x0000e00604ff75b2 */ /* 0x0024620008000100 */
[----:B------:R2:W1:Y:S01]  /*0d00*/  SYNCS.EXCH.64 URZ, [UR4+0xf0], UR6 ;  /* 0x0000f00604ff75b2 */ /* 0x0004620008000100 */
[----:B------:R2:W1:Y:S01]  /*0d10*/  SYNCS.EXCH.64 URZ, [UR4+0xe8], UR6 ;  /* 0x0000e80604ff75b2 */ /* 0x0004620008000100 */
[----:B------:R2:W1:Y:S02]  /*0d20*/  SYNCS.EXCH.64 URZ, [UR4+0xf8], UR6 ;  /* 0x0000f80604ff75b2 */ /* 0x0004640008000100 */
[----:B--2---:R-:W-:Y:S01]  /*0d30*/  NOP ;  /* 0x0000000000007918 */ /* 0x004fe20000000000 */
.L_x_14:
[----:B-1----:R-:W1:Y:S01]  /*0d40*/  LDCU UR4, c[0x0][0x36c] ;  /* 0x00006d80ff0477ac */ /* 0x002e620008000800 */
[----:B------:R-:W-:Y:S01]  /*0d50*/  ISETP.NE.OR P3, PT, R0, 0x2, !P3 ;  /* 0x000000020000780c */ /* 0x000fe20005f65670 */
[----:B------:R-:W-:Y:S01]  /*0d60*/  NOP ;  /* 0x0000000000007918 */ /* 0x000fe20000000000 */
[----:B------:R-:W-:Y:S01]  /*0d70*/  LOP3.LUT R0, R93, 0x1f, RZ, 0xc0, !PT ;  /* 0x0000001f5d007812 */ /* 0x000fe200078ec0ff */
[----:B------:R-:W-:Y:S02]  /*0d80*/  UISETP.NE.AND UP4, UPT, UR18, URZ, UPT ;  /* 0x000000ff1200728c */ /* 0x000fe4000bf85270 */
[----:B-1----:R-:W-:-:S09]  /*0d90*/  UISETP.EQ.U32.AND UP5, UPT, UR4, 0x1, UPT ;  /* 0x000000010400788c */ /* 0x002fd2000bfa2070 */
[----:B------:R-:W-:Y:S05]  /*0da0*/  BRA.U !UP5, `(.L_x_15) ;  /* 0x000000010d087547 */ /* 0x000fea000b800000 */
[----:B---34-:R-:W-:Y:S01]  /*0db0*/  UCGABAR_ARV ;  /* 0x00000000000079c7 */ /* 0x018fe20008000000 */
[----:B------:R-:W-:Y:S05]  /*0dc0*/  BRA `(.L_x_16) ;  /* 0x0000000000047947 */ /* 0x000fea0003800000 */
.L_x_15:
[----:B---34-:R-:W-:Y:S01]  /*0dd0*/  NOP ;  /* 0x0000000000007918 */ /* 0x018fe20000000000 */
.L_x_16:
[----:B------:R-:W1:Y:S01]  /*0de0*/  S2UR UR20, SR_CTAID.X ;  /* 0x00000000001479c3 */ /* 0x000e620000002500 */
[----:B------:R-:W-:-:S05]  /*0df0*/  CS2R.32 R3, SR_CgaSize ;  /* 0x0000000000037805 */ /* 0x000fca0000008a00 */
[----:B------:R-:W-:-:S05]  /*0e00*/  IMAD R3, R3, -0xa0, RZ ;  /* 0xffffff6003037824 */ /* 0x000fca00078e02ff */
[----:B------:R-:W-:-:S14]  /*0e10*/  R2UR UR5, R3 ;  /* 0x00000000030572ca */ /* 0x000fdc00000e0000 */
[----:B------:R-:W2:Y:S01]  /*0e20*/  LDCU UR5, c[0x0][UR5+0x2b0] ;  /* 0x00005600050577ac */ /* 0x000ea20008000800 */
[----:B------:R-:W-:-:S05]  /*0e30*/  CS2R.32 R3, SR_CgaSize ;  /* 0x0000000000037805 */ /* 0x000fca0000008a00 */
[----:B------:R-:W-:-:S05]  /*0e40*/  IMAD R3, R3, -0xa0, RZ ;  /* 0xffffff6003037824 */ /* 0x000fca00078e02ff */
[----:B------:R-:W-:-:S14]  /*0e50*/  R2UR UR4, R3 ;  /* 0x00000000030472ca */ /* 0x000fdc00000e0000 */
[----:B------:R-:W3:Y:S01]  /*0e60*/  LDCU UR4, c[0x0][UR4+0x2b4] ;  /* 0x00005680040477ac */ /* 0x000ee20008000800 */
[----:B------:R-:W4:Y:S01]  /*0e70*/  S2UR UR30, SR_CTAID.Y ;  /* 0x00000000001e79c3 */ /* 0x000f220000002600 */
[----:B------:R-:W-:-:S05]  /*0e80*/  CS2R.32 R3, SR_CgaSize ;  /* 0x0000000000037805 */ /* 0x000fca0000008a00 */
[----:B------:R-:W-:-:S05]  /*0e90*/  IMAD R3, R3, -0xa0, RZ ;  /* 0xffffff6003037824 */ /* 0x000fca00078e02ff */
[----:B------:R-:W-:-:S14]  /*0ea0*/  R2UR UR62, R3 ;  /* 0x00000000033e72ca */ /* 0x000fdc00000e0000 */
[----:B------:R-:W3:Y:S01]  /*0eb0*/  LDCU UR62, c[0x0][UR62+0x2a0] ;  /* 0x000054003e3e77ac */ /* 0x000ee20008000800 */
[----:B------:R-:W-:-:S05]  /*0ec0*/  CS2R.32 R3, SR_CgaSize ;  /* 0x0000000000037805 */ /* 0x000fca0000008a00 */
[----:B------:R-:W-:-:S05]  /*0ed0*/  IMAD R3, R3, -0xa0, RZ ;  /* 0xffffff6003037824 */ /* 0x000fca00078e02ff */
[----:B------:R-:W-:-:S14]  /*0ee0*/  R2UR UR59, R3 ;  /* 0x00000000033b72ca */ /* 0x000fdc00000e0000 */
[----:B------:R-:W3:Y:S01]  /*0ef0*/  LDCU UR59, c[0x0][UR59+0x2a4] ;  /* 0x000054803b3b77ac */ /* 0x000ee20008000800 */
[----:B------:R-:W3:Y:S01]  /*0f00*/  S2UR UR7, SR_CgaCtaId ;  /* 0x00000000000779c3 */ /* 0x000ee20000008800 */
[----:B------:R-:W3:Y:S01]  /*0f10*/  LDCU UR19, c[0x0][0xb24] ;  /* 0x00016480ff1377ac */ /* 0x000ee20008000800 */
[----:B------:R-:W3:Y:S01]  /*0f20*/  LDCU UR42, c[0x0][0xb24] ;  /* 0x00016480ff2a77ac */ /* 0x000ee20008000800 */
[----:B-1----:R-:W-:Y:S01]  /*0f30*/  I2FP.F32.U32 R3, UR20 ;  /* 0x0000001400037c45 */ /* 0x002fe20008201000 */
[----:B------:R-:W1:Y:S04]  /*0f40*/  LDCU UR23, c[0x0][0xb30] ;  /* 0x00016600ff1777ac */ /* 0x000e680008000800 */
[----:B--2---:R-:W-:Y:S01]  /*0f50*/  FMUL R3, R3, UR5 ;  /* 0x0000000503037c20 */ /* 0x004fe20008400000 */
[----:B----4-:R-:W-:-:S05]  /*0f60*/  I2FP.F32.U32 R2, UR30 ;  /* 0x0000001e00027c45 */ /* 0x010fca0008201000 */
[----:B------:R-:W2:Y:S01]  /*0f70*/  F2I.U32.TRUNC.NTZ R3, R3 ;  /* 0x0000000300037305 */ /* 0x000ea2000020f000 */
[----:B---3--:R-:W-:Y:S01]  /*0f80*/  FMUL R2, R2, UR4 ;  /* 0x0000000402027c20 */ /* 0x008fe20008400000 */
[----:B------:R-:W-:-:S06]  /*0f90*/  USHF.L.U32 UR28, UR7, 0xc, URZ ;  /* 0x0000000c071c7899 */ /* 0x000fcc00080006ff */
[----:B------:R-:W3:Y:S01]  /*0fa0*/  F2I.U32.TRUNC.NTZ R2, R2 ;  /* 0x0000000200027305 */ /* 0x000ee2000020f000 */
[----:B------:R-:W-:Y:S01]  /*0fb0*/  ULOP3.LUT UR28, UR28, 0x1000, URZ, 0xc0, !UPT ;  /* 0x000010001c1c7892 */ /* 0x000fe2000f8ec0ff */
[----:B--2---:R-:W-:Y:S02]  /*0fc0*/  R2UR UR4, R3 ;  /* 0x00000000030472ca */ /* 0x004fe400000e0000 */
[----:B---3--:R-:W-:Y:S02]  /*0fd0*/  R2UR UR6, R2 ;  /* 0x00000000020672ca */ /* 0x008fe400000e0000 */
[----:B------:R-:W-:-:S09]  /*0fe0*/  PRMT R2, RZ, 0x7610, R2 ;  /* 0x00007610ff027816 */ /* 0x000fd20000000002 */
[----:B------:R-:W-:-:S04]  /*0ff0*/  UIADD3 UR5, UPT, UPT, -UR4, URZ, URZ ;  /* 0x000000ff04057290 */ /* 0x000fc8000fffe1ff */
[----:B------:R-:W-:Y:S02]  /*1000*/  UIMAD UR62, UR62, UR5, UR20 ;  /* 0x000000053e3e72a4 */ /* 0x000fe4000f8e0214 */
[----:B------:R-:W-:-:S04]  /*1010*/  UIADD3 UR4, UPT, UPT, -UR6, URZ, URZ ;  /* 0x000000ff06047290 */ /* 0x000fc8000fffe1ff */
[----:B------:R-:W-:Y:S01]  /*1020*/  UIMAD UR59, UR59, UR4, UR30 ;  /* 0x000000043b3b72a4 */ /* 0x000fe2000f8e021e */
[----:B-1----:R-:W-:Y:S11]  /*1030*/  BRA.U UP4, `(.L_x_17) ;  /* 0x0000000104247547 */ /* 0x002ff6000b800000 */
[----:B------:R-:W-:-:S04]  /*1040*/  UISETP.NE.AND UP0, UPT, UR59, URZ, UPT ;  /* 0x000000ff3b00728c */ /* 0x000fc8000bf05270 */
[----:B------:R-:W-:-:S04]  /*1050*/  UISETP.EQ.OR UP0, UPT, UR62, URZ, !UP0 ;  /* 0x000000ff3e00728c */ /* 0x000fc8000c702670 */
[----:B------:R-:W-:Y:S02]  /*1060*/  USEL UR5, URZ, 0x1, !UP0 ;  /* 0x00000001ff057887 */ /* 0x000fe4000c000000 */
[----:B------:R-:W-:-:S04]  /*1070*/  UISETP.NE.AND UP0, UPT, UR59, URZ, UPT ;  /* 0x000000ff3b00728c */ /* 0x000fc8000bf05270 */
[----:B------:R-:W-:Y:S02]  /*1080*/  USEL UR4, URZ, 0x2, UP0 ;  /* 0x00000002ff047887 */ /* 0x000fe40008000000 */
[----:B------:R-:W-:-:S04]  /*1090*/  UISETP.NE.AND UP0, UPT, UR62, 0x1, UPT ;  /* 0x000000013e00788c */ /* 0x000fc8000bf05270 */
[----:B------:R-:W-:-:S04]  /*10a0*/  USEL UR4, UR4, 0x2, UP0 ;  /* 0x0000000204047887 */ /* 0x000fc80008000000 */
[----:B------:R-:W-:-:S06]  /*10b0*/  UIADD3 UR4, UPT, UPT, UR5, UR4, URZ ;  /* 0x0000000405047290 */ /* 0x000fcc000fffe0ff */
[----:B------:R-:W-:-:S07]  /*10c0*/  MOV R2, UR4 ;  /* 0x0000000400027c02 */ /* 0x000fce0008000f00 */
.L_x_17:
[----:B------:R-:W1:Y:S01]  /*10d0*/  S2UR UR36, SR_CTAID.Z ;  /* 0x00000000002479c3 */ /* 0x000e620000002700 */
[----:B------:R-:W-:-:S09]  /*10e0*/  UISETP.GE.AND UP0, UPT, UR19, 0x1, UPT ;  /* 0x000000011300788c */ /* 0x000fd2000bf06270 */
[----:B------:R-:W-:Y:S05]  /*10f0*/  BRA.U !UP0, `(.L_x_18) ;  /* 0x0000000108d47547 */ /* 0x000fea000b800000 */
[----:B------:R-:W2:Y:S01]  /*1100*/  LDCU.128 UR12, c[0x0][0xb10] ;  /* 0x00016200ff0c77ac */ /* 0x000ea20008000c00 */
[----:B------:R-:W3:Y:S01]  /*1110*/  LDCU UR21, c[0x0][0xb0c] ;  /* 0x00016180ff1577ac */ /* 0x000ee20008000800 */
[----:B------:R-:W4:Y:S01]  /*1120*/  LDCU UR6, c[0x0][0x370] ;  /* 0x00006e00ff0677ac */ /* 0x000f220008000800 */
[----:B------:R-:W1:Y:S01]  /*1130*/  LDCU UR7, c[0x0][0x374] ;  /* 0x00006e80ff0777ac */ /* 0x000e620008000800 */
[----:B------:R-:W1:Y:S01]  /*1140*/  LDCU UR22, c[0x0][0xb20] ;  /* 0x00016400ff1677ac */ /* 0x000e620008000800 */
[----:B--2---:R-:W-:Y:S02]  /*1150*/  UIMAD.WIDE.U32 UR4, UR20, UR12, URZ ;  /* 0x0000000c140472a5 */ /* 0x004fe4000f8e00ff */
[----:B---3--:R-:W-:Y:S01]  /*1160*/  UISETP.NE.AND UP0, UPT, UR21, 0x1, UPT ;  /* 0x000000011500788c */ /* 0x008fe2000bf05270 */
[----:B------:R-:W2:Y:S01]  /*1170*/  LDCU.64 UR8, c[0x0][0xb28] ;  /* 0x00016500ff0877ac */ /* 0x000ea20008000a00 */
[----:B----4-:R-:W-:-:S03]  /*1180*/  UIMAD.WIDE.U32 UR10, UR6, UR12, URZ ;  /* 0x0000000c060a72a5 */ /* 0x010fc6000f8e00ff */
[----:B------:R-:W-:Y:S01]  /*1190*/  UMOV UR4, UR5 ;  /* 0x0000000500047c82 */ /* 0x000fe20008000000 */
[----:B------:R-:W-:Y:S02]  /*11a0*/  UISETP.NE.AND UP2, UPT, UR19, 0x1, UPT ;  /* 0x000000011300788c */ /* 0x000fe4000bf45270 */
[----:B------:R-:W-:Y:S01]  /*11b0*/  USHF.R.U32.HI UR4, URZ, UR13, UR4 ;  /* 0x0000000dff047299 */ /* 0x000fe20008011604 */
[----:B------:R-:W-:Y:S01]  /*11c0*/  UMOV UR10, UR11 ;  /* 0x0000000b000a7c82 */ /* 0x000fe20008000000 */
[----:B------:R-:W-:Y:S02]  /*11d0*/  UIMAD.WIDE.U32 UR16, UR30, UR15, URZ ;  /* 0x0000000f1e1072a5 */ /* 0x000fe4000f8e00ff */
[----:B------:R-:W-:Y:S02]  /*11e0*/  USEL UR5, UR20, UR4, !UP0 ;  /* 0x0000000414057287 */ /* 0x000fe4000c000000 */
[----:B------:R-:W-:Y:S02]  /*11f0*/  @UP0 USHF.R.U32.HI UR6, URZ, UR13, UR10 ;  /* 0x0000000dff060299 */ /* 0x000fe4000801160a */
[----:B------:R-:W-:-:S02]  /*1200*/  UISETP.NE.AND UP0, UPT, UR14, 0x1, UPT ;  /* 0x000000010e00788c */ /* 0x000fc4000bf05270 */
[----:B-1----:R-:W-:Y:S02]  /*1210*/  UIMAD.WIDE.U32 UR10, UR7, UR15, URZ ;  /* 0x0000000f070a72a5 */ /* 0x002fe4000f8e00ff */
[----:B--2---:R-:W-:Y:S01]  /*1220*/  UIMAD.WIDE.U32 UR12, UR6, UR8, URZ ;  /* 0x00000008060c72a5 */ /* 0x004fe2000f8e00ff */
[----:B------:R-:W-:Y:S02]  /*1230*/  UMOV UR4, UR17 ;  /* 0x0000001100047c82 */ /* 0x000fe40008000000 */
[----:B------:R-:W-:Y:S02]  /*1240*/  USHF.R.U32.HI UR4, URZ, UR22, UR4 ;  /* 0x00000016ff047299 */ /* 0x000fe40008011604 */
[----:B------:R-:W-:Y:S02]  /*1250*/  UMOV UR10, UR11 ;  /* 0x0000000b000a7c82 */ /* 0x000fe40008000000 */
[----:B------:R-:W-:Y:S01]  /*1260*/  UMOV UR12, UR13 ;  /* 0x0000000d000c7c82 */ /* 0x000fe20008000000 */
[----:B------:R-:W-:-:S02]  /*1270*/  @UP0 USHF.R.U32.HI UR7, URZ, UR22, UR10 ;  /* 0x00000016ff070299 */ /* 0x000fc4000801160a */
[----:B------:R-:W-:Y:S02]  /*1280*/  USEL UR4, UR30, UR4, !UP0 ;  /* 0x000000041e047287 */ /* 0x000fe4000c000000 */
[----:B------:R-:W-:Y:S02]  /*1290*/  UIMAD.WIDE.U32 UR10, UR7, UR8, URZ ;  /* 0x00000008070a72a5 */ /* 0x000fe4000f8e00ff */
[----:B------:R-:W-:Y:S02]  /*12a0*/  @UP2 USHF.R.U32.HI UR6, URZ, UR9, UR12 ;  /* 0x00000009ff062299 */ /* 0x000fe4000801160c */
[----:B------:R-:W-:-:S03]  /*12b0*/  UIMAD.WIDE.U32 UR12, UR4, UR8, URZ ;  /* 0x00000008040c72a5 */ /* 0x000fc6000f8e00ff */
[----:B------:R-:W-:Y:S02]  /*12c0*/  UMOV UR10, UR11 ;  /* 0x0000000b000a7c82 */ /* 0x000fe40008000000 */
[----:B------:R-:W-:Y:S02]  /*12d0*/  @UP2 USHF.R.U32.HI UR7, URZ, UR9, UR10 ;  /* 0x00000009ff072299 */ /* 0x000fe4000801160a */
[----:B------:R-:W-:Y:S02]  /*12e0*/  UIMAD UR10, UR6, UR19, URZ ;  /* 0x00000013060a72a4 */ /* 0x000fe4000f8e02ff */
[----:B------:R-:W-:-:S04]  /*12f0*/  UIMAD UR7, UR7, UR19, URZ ;  /* 0x00000013070772a4 */ /* 0x000fc8000f8e02ff */
[----:B------:R-:W-:-:S03]  /*1300*/  UISETP.GE.AND UP0, UPT, UR4, UR7, UPT ;  /* 0x000000070400728c */ /* 0x000fc6000bf06270 */
[----:B------:R-:W-:Y:S01]  /*1310*/  UMOV UR7, UR13 ;  /* 0x0000000d00077c82 */ /* 0x000fe20008000000 */
[----:B------:R-:W-:Y:S02]  /*1320*/  UISETP.GE.OR UP0, UPT, UR5, UR10, UP0 ;  /* 0x0000000a0500728c */ /* 0x000fe40008706670 */
[----:B------:R-:W-:Y:S02]  /*1330*/  UIMAD.WIDE.U32 UR10, UR5, UR8, URZ ;  /* 0x00000008050a72a5 */ /* 0x000fe4000f8e00ff */
[----:B------:R-:W-:Y:S02]  /*1340*/  USHF.R.U32.HI UR7, URZ, UR9, UR7 ;  /* 0x00000009ff077299 */ /* 0x000fe40008011607 */
[----:B------:R-:W-:Y:S02]  /*1350*/  UIADD3 UR10, UPT, UPT, -UR4, URZ, URZ ;  /* 0x000000ff040a7290 */ /* 0x000fe4000fffe1ff */
[----:B------:R-:W-:Y:S02]  /*1360*/  USEL UR7, UR4, UR7, !UP2 ;  /* 0x0000000704077287 */ /* 0x000fe4000d000000 */
[----:B------:R-:W-:Y:S01]  /*1370*/  UIMAD UR10, UR14, UR10, UR30 ;  /* 0x0000000a0e0a72a4 */ /* 0x000fe2000f8e021e */
[----:B------:R-:W-:Y:S01]  /*1380*/  @!UP0 UMOV UR8, UR11 ;  /* 0x0000000b00088c82 */ /* 0x000fe20008000000 */
[----:B------:R-:W-:-:S02]  /*1390*/  UIADD3 UR11, UPT, UPT, -UR5, URZ, URZ ;  /* 0x000000ff050b7290 */ /* 0x000fc4000fffe1ff */
[----:B------:R-:W-:Y:S02]  /*13a0*/  @!UP0 USHF.R.U32.HI UR8, URZ, UR9, UR8 ;  /* 0x00000009ff088299 */ /* 0x000fe40008011608 */
[----:B------:R-:W-:Y:S02]  /*13b0*/  UIADD3 UR9, UPT, UPT, -UR7, URZ, URZ ;  /* 0x000000ff07097290 */ /* 0x000fe4000fffe1ff */
[----:B------:R-:W-:Y:S02]  /*13c0*/  @!UP0 USEL UR8, UR5, UR8, !UP2 ;  /* 0x0000000805088287 */ /* 0x000fe4000d000000 */
[----:B------:R-:W-:Y:S02]  /*13d0*/  UIMAD UR9, UR19, UR9, UR4 ;  /* 0x00000009130972a4 */ /* 0x000fe4000f8e0204 */
[----:B------:R-:W-:Y:S02]  /*13e0*/  @!UP0 UIADD3 UR7, UPT, UPT, UR7, -UR8, URZ ;  /* 0x8000000807078290 */ /* 0x000fe4000fffe0ff */
[----:B------:R-:W-:-:S02]  /*13f0*/  @!UP0 UIMAD UR6, UR9, UR6, UR8 ;  /* 0x00000006090682a4 */ /* 0x000fc4000f8e0208 */
[----:B------:R-:W-:Y:S02]  /*1400*/  @!UP0 UIMAD UR4, UR7, UR19, UR5 ;  /* 0x00000013070482a4 */ /* 0x000fe4000f8e0205 */
[----:B------:R-:W-:Y:S02]  /*1410*/  UIMAD UR20, UR21, UR11, UR20 ;  /* 0x0000000b151472a4 */ /* 0x000fe4000f8e0214 */
[----:B------:R-:W-:Y:S01]  /*1420*/  UIMAD UR30, UR4, UR14, UR10 ;  /* 0x0000000e041e72a4 */ /* 0x000fe2000f8e020a */
[----:B------:R-:W-:Y:S02]  /*1430*/  @!UP0 UMOV UR5, UR6 ;  /* 0x0000000600058c82 */ /* 0x000fe40008000000 */
[----:B------:R-:W-:-:S12]  /*1440*/  UIMAD UR20, UR5, UR21, UR20 ;  /* 0x00000015051472a4 */ /* 0x000fd8000f8e0214 */
.L_x_18:
[----:B------:R-:W-:-:S09]  /*1450*/  UISETP.NE.AND UP0, UPT, UR23, 0x1, UPT ;  /* 0x000000011700788c */ /* 0x000fd2000bf05270 */
[----:B------:R-:W-:Y:S05]  /*1460*/  BRA.U UP0, `(.L_x_19) ;  /* 0x0000000100407547 */ /* 0x000fea000b800000 */
[----:B------:R-:W2:Y:S01]  /*1470*/  LDCU.128 UR8, c[0x0][0xb10] ;  /* 0x00016200ff0877ac */ /* 0x000ea20008000c00 */
[----:B------:R-:W3:Y:S01]  /*1480*/  LDCU UR12, c[0x0][0xb0c] ;  /* 0x00016180ff0c77ac */ /* 0x000ee20008000800 */
[----:B------:R-:W4:Y:S01]  /*1490*/  LDCU UR13, c[0x0][0xb20] ;  /* 0x00016400ff0d77ac */ /* 0x000f220008000800 */
[----:B--2---:R-:W-:Y:S02]  /*14a0*/  UIMAD.WIDE.U32 UR4, UR20, UR8, URZ ;  /* 0x00000008140472a5 */ /* 0x004fe4000f8e00ff */
[----:B------:R-:W-:Y:S02]  /*14b0*/  UIMAD.WIDE.U32 UR6, UR30, UR11, URZ ;  /* 0x0000000b1e0672a5 */ /* 0x000fe4000f8e00ff */
[----:B---3--:R-:W-:Y:S02]  /*14c0*/  UISETP.NE.AND UP0, UPT, UR12, 0x1, UPT ;  /* 0x000000010c00788c */ /* 0x008fe4000bf05270 */
[----:B------:R-:W-:-:S03]  /*14d0*/  USHF.R.U32.HI UR5, URZ, UR9, UR5 ;  /* 0x00000009ff057299 */ /* 0x000fc60008011605 */
[----:B------:R-:W-:Y:S01]  /*14e0*/  UMOV UR4, UR7 ;  /* 0x0000000700047c82 */ /* 0x000fe20008000000 */
[----:B------:R-:W-:Y:S02]  /*14f0*/  USEL UR5, UR20, UR5, !UP0 ;  /* 0x0000000514057287 */ /* 0x000fe4000c000000 */
[----:B------:R-:W-:Y:S02]  /*1500*/  UISETP.NE.AND UP0, UPT, UR10, 0x1, UPT ;  /* 0x000000010a00788c */ /* 0x000fe4000bf05270 */
[----:B----4-:R-:W-:-:S04]  /*1510*/  USHF.R.U32.HI UR4, URZ, UR13, UR4 ;  /* 0x0000000dff047299 */ /* 0x010fc80008011604 */
[----:B------:R-:W-:-:S04]  /*1520*/  USEL UR4, UR30, UR4, !UP0 ;  /* 0x000000041e047287 */ /* 0x000fc8000c000000 */
[----:B------:R-:W-:Y:S02]  /*1530*/  UIADD3 UR6, UPT, UPT, UR5, -UR4, URZ ;  /* 0x8000000405067290 */ /* 0x000fe4000fffe0ff */
[----:B------:R-:W-:Y:S02]  /*1540*/  UIADD3 UR4, UPT, UPT, -UR5, UR4, URZ ;  /* 0x0000000405047290 */ /* 0x000fe4000fffe1ff */
[----:B------:R-:W-:Y:S02]  /*1550*/  UIMAD UR30, UR6, UR10, UR30 ;  /* 0x0000000a061e72a4 */ /* 0x000fe4000f8e021e */
[----:B------:R-:W-:-:S12]  /*1560*/  UIMAD UR20, UR4, UR12, UR20 ;  /* 0x0000000c041472a4 */ /* 0x000fd8000f8e0214 */
.L_x_19:
[----:B------:R-:W-:Y:S01]  /*1570*/  UISETP.NE.AND UP0, UPT, UR18, 0x2, UPT ;  /* 0x000000021200788c */ /* 0x000fe2000bf05270 */
[----:B------:R-:W-:Y:S09]  /*1580*/  BRA.U !UP5, `(.L_x_20) ;  /* 0x000000010d0c7547 */ /* 0x000ff2000b800000 */
[----:B------:R-:W-:Y:S01]  /*1590*/  UCGABAR_WAIT ;  /* 0x0000000000007dc7 */ /* 0x000fe20008000000 */
[----:B------:R-:W-:Y:S01]  /*15a0*/  CCTL.IVALL ;  /* 0x00000000ff00798f */ /* 0x000fe20002000000 */
[----:B------:R-:W-:Y:S05]  /*15b0*/  BRA `(.L_x_21) ;  /* 0x0000000000047947 */ /* 0x000fea0003800000 */
.L_x_20:
[----:B------:R-:W-:Y:S06]  /*15c0*/  BAR.SYNC.DEFER_BLOCKING 0x0 ;  /* 0x0000000000007b1d */ /* 0x000fec0000010000 */
.L_x_21:
[----:B------:R-:W-:Y:S05]  /*15d0*/  BRA.U UP0, `(.L_x_22) ;  /* 0x0000001100dc7547 */ /* 0x000fea000b800000 */
[----:B------:R-:W2:Y:S01]  /*15e0*/  LDCU UR6, c[0x0][0x38c] ;  /* 0x00007180ff0677ac */ /* 0x000ea20008000800 */
[----:B------:R-:W3:Y:S01]  /*15f0*/  S2UR UR8, SR_CgaCtaId ;  /* 0x00000000000879c3 */ /* 0x000ee20000008800 */
[----:B------:R-:W-:Y:S01]  /*1600*/  PLOP3.LUT P1, PT, PT, PT, UP3, 0x80, 0x8 ;  /* 0x000000000008781c */ /* 0x000fe20003f2f038 */
[----:B------:R-:W-:Y:S01]  /*1610*/  IMAD.MOV.U32 R12, RZ, RZ, 0x1 ;  /* 0x00000001ff0c7424 */ /* 0x000fe200078e00ff */
[----:B------:R-:W-:Y:S01]  /*1620*/  UMOV UR7, 0x400 ;  /* 0x0000040000077882 */ /* 0x000fe20000000000 */
[----:B------:R-:W-:Y:S01]  /*1630*/  UISETP.NE.AND UP1, UPT, UR18, URZ, UPT ;  /* 0x000000ff1200728c */ /* 0x000fe2000bf25270 */
[----:B------:R-:W-:Y:S01]  /*1640*/  ISETP.EQ.OR P2, PT, R0, RZ, P3 ;  /* 0x000000ff0000720c */ /* 0x000fe20001f42670 */
[----:B------:R-:W-:Y:S01]  /*1650*/  USEL UR24, URZ, 0x1, UP6 ;  /* 0x00000001ff187887 */ /* 0x000fe2000b000000 */
[----:B------:R-:W-:Y:S02]  /*1660*/  PLOP3.LUT P1, PT, P1, PT, PT, 0x8, 0x80 ;  /* 0x000000000080781c */ /* 0x000fe40000f2e170 */
[----:B------:R-:W-:Y:S01]  /*1670*/  CS2R R10, SRZ ;  /* 0x00000000000a7805 */ /* 0x000fe2000001ff00 */
[----:B------:R-:W-:Y:S01]  /*1680*/  IMAD.MOV.U32 R9, RZ, RZ, RZ ;  /* 0x000000ffff097224 */ /* 0x000fe200078e00ff */
[----:B------:R-:W4:Y:S01]  /*1690*/  LDCU UR40, c[0x0][0x370] ;  /* 0x00006e00ff2877ac */ /* 0x000f220008000800 */
[----:B------:R-:W-:Y:S01]  /*16a0*/  IMAD.MOV.U32 R8, RZ, RZ, 0x1 ;  /* 0x00000001ff087424 */ /* 0x000fe200078e00ff */
[----:B------:R-:W1:Y:S01]  /*16b0*/  LDCU.64 UR26, c[0x0][0x348] ;  /* 0x00006900ff1a77ac */ /* 0x000e620008000a00 */
[----:B--2---:R-:W-:-:S02]  /*16c0*/  UIADD3 UR5, UPT, UPT, UR6, 0x3f, URZ ;  /* 0x0000003f06057890 */ /* 0x004fc4000fffe0ff */
[----:B------:R-:W-:Y:S02]  /*16d0*/  USHF.R.U32.HI UR45, URZ, 0x6, UR28 ;  /* 0x00000006ff2d7899 */ /* 0x000fe4000801161c */
[----:B------:R-:W-:Y:S02]  /*16e0*/  USHF.R.S32.HI UR4, URZ, 0x1f, UR5 ;  /* 0x0000001fff047899 */ /* 0x000fe40008011405 */
[----:B---3--:R-:W-:Y:S02]  /*16f0*/  ULEA UR7, UR8, UR7, 0x18 ;  /* 0x0000000708077291 */ /* 0x008fe4000f8ec0ff */
[----:B------:R-:W-:Y:S02]  /*1700*/  ULEA.HI UR4, UR4, UR5, URZ, 0x6 ;  /* 0x0000000504047291 */ /* 0x000fe4000f8f30ff */
[----:B------:R-:W-:Y:S02]  /*1710*/  UIADD3 UR46, UPT, UPT, UR6, 0x7e, URZ ;  /* 0x0000007e062e7890 */ /* 0x000fe4000fffe0ff */
[----:B------:R-:W-:-:S02]  /*1720*/  USHF.R.S32.HI UR43, URZ, 0x6, UR4 ;  /* 0x00000006ff2b7899 */ /* 0x000fc40008011404 */
[----:B------:R-:W-:Y:S02]  /*1730*/  UIADD3 UR4, UPT, UPT, UR6, -0x1, URZ ;  /* 0xffffffff06047890 */ /* 0x000fe4000fffe0ff */
[----:B------:R-:W-:Y:S02]  /*1740*/  UISETP.LT.U32.AND UP0, UPT, UR43, 0x5, UPT ;  /* 0x000000052b00788c */ /* 0x000fe4000bf01070 */
[----:B------:R-:W-:Y:S02]  /*1750*/  UISETP.GE.U32.AND UP2, UPT, UR4, -0x7f, UPT ;  /* 0xffffff810400788c */ /* 0x000fe4000bf46070 */
[----:B------:R-:W-:Y:S01]  /*1760*/  USEL UR41, UR43, 0x5, UP0 ;  /* 0x000000052b297887 */ /* 0x000fe20008000000 */
[----:B------:R-:W2:Y:S03]  /*1770*/  LDCU UR39, c[0x0][0x374] ;  /* 0x00006e80ff2777ac */ /* 0x000ea60008000800 */
[----:B------:R-:W-:-:S02]  /*1780*/  UIADD3 UR21, UPT, UPT, UR41, -0x1, URZ ;  /* 0xffffffff29157890 */ /* 0x000fc4000fffe0ff */
[----:B------:R-:W-:-:S03]  /*1790*/  USEL UR24, UR24, 0x2, UP1 ;  /* 0x0000000218187887 */ /* 0x000fc60008800000 */
[----:B------:R-:W-:Y:S02]  /*17a0*/  @UP2 UIADD3 UR21, UPT, UPT, UR41, URZ, URZ ;  /* 0x000000ff29152290 */ /* 0x000fe4000fffe0ff */
[----:B------:R-:W-:Y:S02]  /*17b0*/  UIADD3 UR29, UPT, UPT, UR7, 0x9400, UR28 ;  /* 0x00009400071d7890 */ /* 0x000fe4000fffe01c */
[----:B------:R-:W-:Y:S02]  /*17c0*/  UIADD3 UR44, UPT, UPT, UR43, -UR41, URZ ;  /* 0x800000292b2c7290 */ /* 0x000fe4000fffe0ff */
[----:B------:R-:W-:Y:S01]  /*17d0*/  UIADD3 UR21, UPT, UPT, UR21, 0x1, URZ ;  /* 0x0000000115157890 */ /* 0x000fe2000fffe0ff */
[----:B-1--4-:R-:W-:-:S11]  /*17e0*/  UMOV UR5, URZ ;  /* 0x000000ff00057c82 */ /* 0x012fd60008000000 */
.L_x_42:
[----:B-1----:R-:W1:Y:S02]  /*17f0*/  S2UR UR4, SR_CgaCtaId ;  /* 0x00000000000479c3 */ /* 0x002e640000008800 */
[----:B-1----:R-:W-:-:S09]  /*1800*/  UISETP.NE.AND UP0, UPT, UR4, URZ, UPT ;  /* 0x000000ff0400728c */ /* 0x002fd2000bf05270 */
[----:B------:R-:W-:Y:S05]  /*1810*/  BRA.U UP0, `(.L_x_23) ;  /* 0x0000000100287547 */ /* 0x000fea000b800000 */
[----:B------:R-:W-:Y:S02]  /*1820*/  LEA R0, R9, UR7, 0x3 ;  /* 0x0000000709007c11 */ /* 0x000fe4000f8e18ff */
[----:B------:R-:W-:-:S04]  /*1830*/  SHF.L.U32 R3, R8, 0x1f, RZ ;  /* 0x0000001f08037819 */ /* 0x000fc800000006ff */
[----:B------:R-:W1:Y:S02]  /*1840*/  SYNCS.PHASECHK.TRANS64.TRYWAIT P0, [R0+URZ+0xf0], R3 ;  /* 0x0000f003000075a7 */ /* 0x000e6400080011ff */
[----:B-1----:R-:W-:Y:S05]  /*1850*/  @!P0 BRA `(.L_x_24) ;  /* 0x0000006000088947 */ /* 0x002fea0003800000 */
.L_x_113:
[----:B------:R3:W-:Y:S01]  /*1860*/  SYNCS.ARRIVE.TRANS64.A1T0 RZ, [R0+URZ+0xe0], RZ ;  /* 0x0000e0ff00ff79a7 */ /* 0x0007e200081000ff */
[----:B------:R-:W-:-:S05]  /*1870*/  VIADD R9, R9, 0x1 ;  /* 0x0000000109097836 */ /* 0x000fca0000000000 */
[----:B------:R-:W-:-:S04]  /*1880*/  ISETP.NE.AND P0, PT, R9, 0x2, PT ;  /* 0x000000020900780c */ /* 0x000fc80003f05270 */
[----:B-1----:R-:W-:Y:S02]  /*1890*/  SEL R3, RZ, 0x1, P0 ;  /* 0x00000001ff037807 */ /* 0x002fe40000000000 */
[----:B------:R-:W-:Y:S02]  /*18a0*/  SEL R9, R9, RZ, P0 ;  /* 0x000000ff09097207 */ /* 0x000fe40000000000 */
[----:B------:R-:W-:-:S07]  /*18b0*/  LOP3.LUT R8, R8, R3, RZ, 0x3c, !PT ;  /* 0x0000000308087212 */ /* 0x000fce00078e3cff */
.L_x_23:
[----:B------:R-:W-:Y:S01]  /*18c0*/  ULEA UR4, UR5, UR7, 0x3 ;  /* 0x0000000705047291 */ /* 0x000fe2000f8e18ff */
[----:B---3--:R-:W-:Y:S01]  /*18d0*/  SHF.L.U32 R0, R12, 0x1f, RZ ;  /* 0x0000001f0c007819 */ /* 0x008fe200000006ff */
[----:B------:R-:W-:Y:S02]  /*18e0*/  UISETP.GE.U32.AND UP0, UPT, UR46, 0x7f, UPT ;  /* 0x0000007f2e00788c */ /* 0x000fe4000bf06070 */
[----:B------:R-:W-:Y:S02]  /*18f0*/  USHF.L.U32 UR35, UR20, 0x6, URZ ;  /* 0x0000000614237899 */ /* 0x000fe400080006ff */
[----:B------:R-:W-:Y:S01]  /*1900*/  ULEA UR19, UR30, UR45, 0x7 ;  /* 0x0000002d1e137291 */ /* 0x000fe2000f8e38ff */
[----:B------:R-:W-:Y:S02]  /*1910*/  UMOV UR13, URZ ;  /* 0x000000ff000d7c82 */ /* 0x000fe40008000000 */
[----:B------:R1:W3:Y:S02]  /*1920*/  SYNCS.PHASECHK.TRANS64.TRYWAIT P0, [UR4+0x28], R0 ;  /* 0x00002800ff0075a7 */ /* 0x0002e40008001104 */
[----:B------:R-:W-:Y:S07]  /*1930*/  BRA.U !UP0, `(.L_x_25) ;  /* 0x0000000108bc7547 */ /* 0x000fee000b800000 */
[----:B------:R-:W-:Y:S01]  /*1940*/  UMOV UR6, URZ ;  /* 0x000000ff00067c82 */ /* 0x000fe20008000000 */
[----:B------:R-:W-:-:S05]  /*1950*/  UMOV UR4, UR5 ;  /* 0x0000000500047c82 */ /* 0x000fca0008000000 */
.L_x_31:
[----:B------:R-:W-:Y:S01]  /*1960*/  ULEA UR33, UR4, UR7, 0x3 ;  /* 0x0000000704217291 */ /* 0x000fe2000f8e18ff */
[----:B---3--:R-:W-:Y:S01]  /*1970*/  @!P3 MOV R2, 0x3000 ;  /* 0x000030000002b802 */ /* 0x008fe20000000f00 */
[----:B-1-34-:R-:W-:Y:S10]  /*1980*/  @P0 BRA `(.L_x_26) ;  /* 0x00000000000c0947 */ /* 0x01aff40003800000 */
[----:B------:R-:W-:-:S04]  /*1990*/  SHF.L.U32 R3, R12, 0x1f, RZ ;  /* 0x0000001f0c037819 */ /* 0x000fc800000006ff */
[----:B------:R-:W3:Y:S02]  /*19a0*/  SYNCS.PHASECHK.TRANS64.TRYWAIT P0, [UR33+0x28], R3 ;  /* 0x00002803ff0075a7 */ /* 0x000ee40008001121 */
[----:B---3--:R-:W-:Y:S05]  /*19b0*/  @!P0 BRA `(.L_x_27) ;  /* 0x0000005c00c48947 */ /* 0x008fea0003800000 */
.L_x_26:
[----:B------:R3:W-:Y:S01]  /*19c0*/  @!P3 SYNCS.ARRIVE.TRANS64 RZ, [UR33], R2 ;  /* 0x00000002ffffb9a7 */ /* 0x0007e20008000021 */
[----:B------:R-:W-:-:S04]  /*19d0*/  ULOP3.LUT UR5, UR24, 0x2, URZ, 0xfc, !UPT ;  /* 0x0000000218057892 */ /* 0x000fc8000f8efcff */
[----:B------:R-:W-:-:S09]  /*19e0*/  UISETP.NE.AND UP0, UPT, UR5, 0x2, UPT ;  /* 0x000000020500788c */ /* 0x000fd2000bf05270 */
[----:B------:R-:W-:Y:S05]  /*19f0*/  BRA.U UP0, `(.L_x_28) ;  /* 0x0000000100047547 */ /* 0x000fea000b800000 */
[----:B--2---:R-:W-:Y:S05]  /*1a00*/  BPT.TRAP 0x1 ;  /* 0x000000040000795c */ /* 0x004fea0000300000 */
.L_x_28:
[----:B------:R-:W-:Y:S04]  /*1a10*/  BSSY.RECONVERGENT B0, `(.L_x_29) ;  /* 0x0000003000007945 */ /* 0x000fe80003800200 */
[----:B------:R-:W-:Y:S05]  /*1a20*/  @P2 BRA `(.L_x_30) ;  /* 0x0000000000042947 */ /* 0x000fea0003800000 */
[----:B--2---:R-:W-:Y:S05]  /*1a30*/  BPT.TRAP 0x1 ;  /* 0x000000040000795c */ /* 0x004fea0000300000 */
.L_x_30:
[----:B--2---:R-:W-:Y:S05]  /*1a40*/  BSYNC.RECONVERGENT B0 ;  /* 0x0000000000007941 */ /* 0x004fea0003800200 */
.L_x_29:
[----:B------:R-:W-:Y:S02]  /*1a50*/  UIADD3 UR5, UPT, UPT, UR4, 0x1, URZ ;  /* 0x0000000104057890 */ /* 0x000fe4000fffe0ff */
[----:B------:R-:W-:Y:S02]  /*1a60*/  USHF.L.U32 UR34, UR6, 0x6, URZ ;  /* 0x0000000606227899 */ /* 0x000fe400080006ff */
[----:B------:R-:W-:Y:S02]  /*1a70*/  UISETP.NE.AND UP0, UPT, UR5, 0x5, UPT ;  /* 0x000000050500788c */ /* 0x000fe4000bf05270 */
[----:B------:R-:W-:Y:S02]  /*1a80*/  UIADD3 UR6, UPT, UPT, UR6, 0x1, URZ ;  /* 0x0000000106067890 */ /* 0x000fe4000fffe0ff */
[----:B------:R-:W-:Y:S02]  /*1a90*/  USEL UR9, URZ, 0x1, UP0 ;  /* 0x00000001ff097887 */ /* 0x000fe40008000000 */
[----:B------:R-:W-:-:S02]  /*1aa0*/  USEL UR5, UR5, URZ, UP0 ;  /* 0x000000ff05057287 */ /* 0x000fc40008000000 */
[----:B------:R-:W-:Y:S02]  /*1ab0*/  ULEA UR32, UR4, UR7, 0xc ;  /* 0x0000000704207291 */ /* 0x000fe4000f8e60ff */
[----:B------:R-:W-:Y:S01]  /*1ac0*/  ULEA UR8, UR5, UR7, 0x3 ;  /* 0x0000000705087291 */ /* 0x000fe2000f8e18ff */
[----:B------:R-:W-:Y:S01]  /*1ad0*/  LOP3.LUT R12, R12, UR9, RZ, 0x3c, !PT ;  /* 0x000000090c0c7c12 */ /* 0x000fe2000f8e3cff */
[----:B------:R-:W-:Y:S02]  /*1ae0*/  UIADD3 UR10, UP1, UPT, UR26, 0x80, URZ ;  /* 0x000000801a0a7890 */ /* 0x000fe4000ff3e0ff */
[----:B------:R-:W-:Y:S01]  /*1af0*/  ULEA UR16, UR4, UR28, 0xd ;  /* 0x0000001c04107291 */ /* 0x000fe2000f8e68ff */
[----:B-1----:R-:W-:Y:S01]  /*1b00*/  SHF.L.U32 R0, R12, 0x1f, RZ ;  /* 0x0000001f0c007819 */ /* 0x002fe200000006ff */
[----:B------:R-:W-:Y:S02]  /*1b10*/  UIADD3.X UR11, UPT, UPT, URZ, UR27, URZ, UP1, !UPT ;  /* 0x0000001bff0b7290 */ /* 0x000fe40008ffe4ff */
[----:B------:R-:W-:Y:S01]  /*1b20*/  UIADD3 UR32, UPT, UPT, UR32, 0x4400, URZ ;  /* 0x0000440020207890 */ /* 0x000fe2000fffe0ff */
[----:B------:R4:W1:Y:S01]  /*1b30*/  SYNCS.PHASECHK.TRANS64.TRYWAIT P0, [UR8+0x28], R0 ;  /* 0x00002800ff0075a7 */ /* 0x0008620008001108 */
[----:B------:R-:W-:-:S02]  /*1b40*/  UIADD3 UR8, UP0, UPT, UR26, 0x180, URZ ;  /* 0x000001801a087890 */ /* 0x000fc4000ff1e0ff */
[----:B------:R-:W-:Y:S02]  /*1b50*/  UIADD3 UR16, UPT, UPT, UR7, 0x9400, UR16 ;  /* 0x0000940007107890 */ /* 0x000fe4000fffe010 */
[----:B------:R-:W-:Y:S02]  /*1b60*/  UIADD3.X UR9, UPT, UPT, URZ, UR27, URZ, UP0, !UPT ;  /* 0x0000001bff097290 */ /* 0x000fe400087fe4ff */
[----:B------:R-:W-:Y:S01]  /*1b70*/  UISETP.NE.AND UP0, UPT, UR6, UR21, UPT ;  /* 0x000000150600728c */ /* 0x000fe2000bf05270 */
[----:B------:R-:W-:Y:S01]  /*1b80*/  UMOV UR12, 0x0 ;  /* 0x00000000000c7882 */ /* 0x000fe20000000000 */
[----:B------:R-:W-:Y:S01]  /*1b90*/  UMOV UR13, 0x10000000 ;  /* 0x10000000000d7882 */ /* 0x000fe20000000000 */
[----:B------:R-:W-:Y:S01]  /*1ba0*/  UMOV UR4, 0x30000 ;  /* 0x0003000000047882 */ /* 0x000fe20000000000 */
[----:B------:R-:W-:Y:S01]  /*1bb0*/  UMOV UR20, UR36 ;  /* 0x0000002400147c82 */ /* 0x000fe20008000000 */
[----:B------:R-:W-:Y:S01]  /*1bc0*/  UMOV UR17, UR33 ;  /* 0x0000002100117c82 */ /* 0x000fe20008000000 */
[----:B------:R-:W-:Y:S01]  /*1bd0*/  UMOV UR18, UR34 ;  /* 0x0000002200127c82 */ /* 0x000fe20008000000 */
[----:B------:R-:W-:Y:S01]  /*1be0*/  UTMALDG.3D [UR32], [UR10], desc[UR12] ;  /* 0x00000c200a0075b4 */ /* 0x000fe20008011000 */
[----:B------:R2:W-:Y:S02]  /*1bf0*/  UTMALDG.3D.MULTICAST [UR16], [UR8], UR4, desc[UR12] ;  /* 0x00000c10080073b4 */ /* 0x0005e40008011804 */
[----:B--2---:R-:W-:Y:S01]  /*1c00*/  UMOV UR13, UR21 ;  /* 0x00000015000d7c82 */ /* 0x004fe20008000000 */
[----:B------:R-:W-:Y:S01]  /*1c10*/  UMOV UR4, UR5 ;  /* 0x0000000500047c82 */ /* 0x000fe20008000000 */
[----:B------:R-:W-:Y:S05]  /*1c20*/  BRA.U UP0, `(.L_x_31) ;  /* 0xfffffffd004c7547 */ /* 0x000fea000b83ffff */
.L_x_25:
[----:B------:R-:W-:Y:S01]  /*1c30*/  ULEA UR4, UR5, UR7, 0x3 ;  /* 0x0000000705047291 */ /* 0x000fe2000f8e18ff */
[----:B-1--4-:R-:W-:Y:S01]  /*1c40*/  SHF.L.U32 R0, R12, 0x1f, RZ ;  /* 0x0000001f0c007819 */ /* 0x012fe200000006ff */
[----:B------:R-:W-:Y:S01]  /*1c50*/  @!P1 SYNCS.ARRIVE.TRANS64.A1T0 RZ, [UR7+0x78], RZ ;  /* 0x000078ffffff99a7 */ /* 0x000fe20008100007 */
[----:B------:R-:W-:-:S06]  /*1c60*/  UISETP.GT.AND UP0, UPT, UR43, UR41, UPT ;  /* 0x000000292b00728c */ /* 0x000fcc000bf04270 */
[----:B---3--:R1:W3:Y:S03]  /*1c70*/  SYNCS.PHASECHK.TRANS64.TRYWAIT P0, [UR4+0x28], R0 ;  /* 0x00002800ff0075a7 */ /* 0x0082e60008001104 */
[----:B------:R-:W-:Y:S05]  /*1c80*/  BRA.U !UP0, `(.L_x_32) ;  /* 0x0000000108bc7547 */ /* 0x000fea000b800000 */
[----:B------:R-:W-:Y:S01]  /*1c90*/  UIADD3 UR25, UPT, UPT, UR44, UR13, URZ ;  /* 0x0000000d2c197290 */ /* 0x000fe2000fffe0ff */
[----:B------:R-:W-:-:S11]  /*1ca0*/  UMOV UR4, UR5 ;  /* 0x0000000500047c82 */ /* 0x000fd60008000000 */
.L_x_38:
[----:B------:R-:W-:Y:S01]  /*1cb0*/  ULEA UR9, UR4, UR7, 0x3 ;  /* 0x0000000704097291 */ /* 0x000fe2000f8e18ff */
[----:B---3--:R-:W-:Y:S01]  /*1cc0*/  @!P3 MOV R2, 0x3000 ;  /* 0x000030000002b802 */ /* 0x008fe20000000f00 */
[----:B-1-3--:R-:W-:Y:S10]  /*1cd0*/  @P0 BRA `(.L_x_33) ;  /* 0x00000000000c0947 */ /* 0x00aff40003800000 */
[----:B------:R-:W-:-:S04]  /*1ce0*/  SHF.L.U32 R3, R12, 0x1f, RZ ;  /* 0x0000001f0c037819 */ /* 0x000fc800000006ff */
[----:B------:R-:W3:Y:S02]  /*1cf0*/  SYNCS.PHASECHK.TRANS64.TRYWAIT P0, [UR9+0x28], R3 ;  /* 0x00002803ff0075a7 */ /* 0x000ee40008001109 */
[----:B---3--:R-:W-:Y:S05]  /*1d00*/  @!P0 BRA `(.L_x_34) ;  /* 0x0000005c00088947 */ /* 0x008fea0003800000 */
.L_x_33:
[----:B------:R3:W-:Y:S01]  /*1d10*/  @!P3 SYNCS.ARRIVE.TRANS64 RZ, [UR9], R2 ;  /* 0x00000002ffffb9a7 */ /* 0x0007e20008000009 */
[----:B------:R-:W-:-:S04]  /*1d20*/  ULOP3.LUT UR5, UR24, 0x2, URZ, 0xfc, !UPT ;  /* 0x0000000218057892 */ /* 0x000fc8000f8efcff */
[----:B------:R-:W-:-:S09]  /*1d30*/  UISETP.NE.AND UP0, UPT, UR5, 0x2, UPT ;  /* 0x000000020500788c */ /* 0x000fd2000bf05270 */
[----:B------:R-:W-:Y:S05]  /*1d40*/  BRA.U UP0, `(.L_x_35) ;  /* 0x0000000100047547 */ /* 0x000fea000b800000 */
[----:B--2---:R-:W-:Y:S05]  /*1d50*/  BPT.TRAP 0x1 ;  /* 0x000000040000795c */ /* 0x004fea0000300000 */
.L_x_35:
[----:B------:R-:W-:Y:S04]  /*1d60*/  BSSY.RECONVERGENT B0, `(.L_x_36) ;  /* 0x0000003000007945 */ /* 0x000fe80003800200 */
[----:B------:R-:W-:Y:S05]  /*1d70*/  @P2 BRA `(.L_x_37) ;  /* 0x0000000000042947 */ /* 0x000fea0003800000 */
[----:B--2---:R-:W-:Y:S05]  /*1d80*/  BPT.TRAP 0x1 ;  /* 0x000000040000795c */ /* 0x004fea0000300000 */
.L_x_37:
[----:B--2---:R-:W-:Y:S05]  /*1d90*/  BSYNC.RECONVERGENT B0 ;  /* 0x0000000000007941 */ /* 0x004fea0003800200 */
.L_x_36:
[----:B------:R-:W-:Y:S02]  /*1da0*/  UIADD3 UR5, UPT, UPT, UR4, 0x1, URZ ;  /* 0x0000000104057890 */ /* 0x000fe4000fffe0ff */
[----:B------:R-:W-:Y:S02]  /*1db0*/  UIADD3 UR14, UP1, UPT, UR26, 0x80, URZ ;  /* 0x000000801a0e7890 */ /* 0x000fe4000ff3e0ff */
[----:B------:R-:W-:Y:S02]  /*1dc0*/  UISETP.NE.AND UP0, UPT, UR5, 0x5, UPT ;  /* 0x000000050500788c */ /* 0x000fe4000bf05270 */
[----:B------:R-:W-:Y:S02]  /*1dd0*/  USHF.L.U32 UR10, UR13, 0x6, URZ ;  /* 0x000000060d0a7899 */ /* 0x000fe400080006ff */
[----:B------:R-:W-:Y:S02]  /*1de0*/  USEL UR8, URZ, 0x1, UP0 ;  /* 0x00000001ff087887 */ /* 0x000fe40008000000 */
[----:B------:R-:W-:-:S02]  /*1df0*/  USEL UR5, UR5, URZ, UP0 ;  /* 0x000000ff05057287 */ /* 0x000fc40008000000 */
[----:B------:R-:W-:Y:S02]  /*1e00*/  UIADD3 UR22, UP0, UPT, UR26, 0x180, URZ ;  /* 0x000001801a167890 */ /* 0x000fe4000ff1e0ff */
[----:B------:R-:W-:Y:S01]  /*1e10*/  LOP3.LUT R12, R12, UR8, RZ, 0x3c, !PT ;  /* 0x000000080c0c7c12 */ /* 0x000fe2000f8e3cff */
[----:B------:R-:W-:Y:S02]  /*1e20*/  ULEA UR8, UR4, UR7, 0xc ;  /* 0x0000000704087291 */ /* 0x000fe4000f8e60ff */
[----:B------:R-:W-:Y:S01]  /*1e30*/  ULEA UR6, UR5, UR7, 0x3 ;  /* 0x0000000705067291 */ /* 0x000fe2000f8e18ff */
[----:B-1----:R-:W-:Y:S01]  /*1e40*/  SHF.L.U32 R0, R12, 0x1f, RZ ;  /* 0x0000001f0c007819 */ /* 0x002fe200000006ff */
[----:B------:R-:W-:Y:S02]  /*1e50*/  UIADD3 UR8, UPT, UPT, UR8, 0x4400, URZ ;  /* 0x0000440008087890 */ /* 0x000fe4000fffe0ff */
[----:B------:R-:W-:Y:S02]  /*1e60*/  UIADD3.X UR15, UPT, UPT, URZ, UR27, URZ, UP1, !UPT ;  /* 0x0000001bff0f7290 */ /* 0x000fe40008ffe4ff */
[----:B------:R-:W-:-:S02]  /*1e70*/  ULEA UR16, UR4, UR29, 0xd ;  /* 0x0000001d04107291 */ /* 0x000fc4000f8e68ff */
[----:B------:R-:W-:Y:S01]  /*1e80*/  UIADD3.X UR23, UPT, UPT, URZ, UR27, URZ, UP0, !UPT ;  /* 0x0000001bff177290 */ /* 0x000fe200087fe4ff */
[----:B------:R4:W1:Y:S01]  /*1e90*/  SYNCS.PHASECHK.TRANS64.TRYWAIT P0, [UR6+0x28], R0 ;  /* 0x00002800ff0075a7 */ /* 0x0008620008001106 */
[----:B------:R-:W-:Y:S01]  /*1ea0*/  UMOV UR30, 0x0 ;  /* 0x00000000001e7882 */ /* 0x000fe20000000000 */
[----:B------:R-:W-:Y:S01]  /*1eb0*/  UMOV UR31, 0x10000000 ;  /* 0x10000000001f7882 */ /* 0x000fe20000000000 */
[----:B------:R-:W-:Y:S01]  /*1ec0*/  UMOV UR11, UR35 ;  /* 0x00000023000b7c82 */ /* 0x000fe20008000000 */
[----:B------:R-:W-:Y:S01]  /*1ed0*/  UMOV UR12, UR36 ;  /* 0x00000024000c7c82 */ /* 0x000fe20008000000 */
[----:B------:R-:W-:Y:S01]  /*1ee0*/  UMOV UR6, 0x30000 ;  /* 0x0003000000067882 */ /* 0x000fe20000000000 */
[----:B------:R-:W-:Y:S01]  /*1ef0*/  UMOV UR20, UR36 ;  /* 0x0000002400147c82 */ /* 0x000fe20008000000 */
[----:B------:R-:W-:Y:S01]  /*1f00*/  UMOV UR17, UR9 ;  /* 0x0000000900117c82 */ /* 0x000fe20008000000 */
[----:B------:R-:W-:Y:S01]  /*1f10*/  UMOV UR18, UR10 ;  /* 0x0000000a00127c82 */ /* 0x000fe20008000000 */
[----:B------:R4:W-:Y:S01]  /*1f20*/  UTMALDG.3D [UR8], [UR14], desc[UR30] ;  /* 0x00001e080e0075b4 */ /* 0x0009e20008011000 */
[----:B------:R-:W-:Y:S01]  /*1f30*/  UIADD3 UR13, UPT, UPT, UR13, 0x1, URZ ;  /* 0x000000010d0d7890 */ /* 0x000fe2000fffe0ff */
[----:B------:R-:W-:-:S03]  /*1f40*/  UMOV UR4, UR5 ;  /* 0x0000000500047c82 */ /* 0x000fc60008000000 */
[----:B------:R-:W-:Y:S01]  /*1f50*/  UISETP.NE.AND UP0, UPT, UR13, UR25, UPT ;  /* 0x000000190d00728c */ /* 0x000fe2000bf05270 */
[----:B------:R4:W-:Y:S08]  /*1f60*/  UTMALDG.3D.MULTICAST [UR16], [UR22], UR6, desc[UR30] ;  /* 0x00001e10160073b4 */ /* 0x0009f00008011806 */
[----:B----4-:R-:W-:Y:S05]  /*1f70*/  BRA.U UP0, `(.L_x_38) ;  /* 0xfffffffd004c7547 */ /* 0x010fea000b83ffff */
.L_x_32:
[C---:B------:R-:W-:Y:S01]  /*1f80*/  LEA R3, R11.reuse, UR7, 0x3 ;  /* 0x000000070b037c11 */ /* 0x040fe2000f8e18ff */
[----:B------:R-:W-:Y:S01]  /*1f90*/  NOP ;  /* 0x0000000000007918 */ /* 0x000fe20000000000 */
[----:B-1----:R-:W-:Y:S02]  /*1fa0*/  SHF.L.U32 R0, R10, 0x1f, RZ ;  /* 0x0000001f0a007819 */ /* 0x002fe400000006ff */
[----:B------:R-:W-:Y:S02]  /*1fb0*/  LEA R5, R11, UR7, 0x4 ;  /* 0x000000070b057c11 */ /* 0x000fe4000f8e20ff */
[----:B---3--:R-:W1:Y:S02]  /*1fc0*/  SYNCS.PHASECHK.TRANS64.TRYWAIT P0, [R3+URZ+0x80], R0 ;  /* 0x00008000030075a7 */ /* 0x008e6400080011ff */
[----:B-1----:R-:W-:Y:S05]  /*1fd0*/  @!P0 BRA `(.L_x_39) ;  /* 0x00000058006c8947 */ /* 0x002fea0003800000 */
.L_x_116:
[----:B------:R-:W3:Y:S01]  /*1fe0*/  LDS.128 R4, [R5+0x110] ;  /* 0x0001100005047984 */ /* 0x000ee20000000c00 */
[----:B------:R-:W-:Y:S01]  /*1ff0*/  UISETP.GE.AND UP0, UPT, UR42, 0x1, UPT ;  /* 0x000000012a00788c */ /* 0x000fe2000bf06270 */
[----:B------:R-:W-:Y:S01]  /*2000*/  @!PT LDS RZ, [RZ] ;  /* 0x00000000fffff984 */ /* 0x000fe20000000800 */
[----:B------:R-:W-:Y:S01]  /*2010*/  @!PT LDS RZ, [RZ] ;  /* 0x00000000fffff984 */ /* 0x000fe20000000800 */
[----:B------:R-:W-:Y:S01]  /*2020*/  @!PT LDS RZ, [RZ] ;  /* 0x00000000fffff984 */ /* 0x000fe20000000800 */
[----:B------:R-:W-:Y:S01]  /*2030*/  @!PT LDS RZ, [RZ] ;  /* 0x00000000fffff984 */ /* 0x000fe20000000800 */
[----:B------:R4:W-:Y:S06]  /*2040*/  MEMBAR.ALL.CTA ;  /* 0x0000000000007992 */ /* 0x0009ec0000008000 */
[----:B----4-:R-:W4:Y:S01]  /*2050*/  FENCE.VIEW.ASYNC.S ;  /* 0x00000000000073c6 */ /* 0x010f220000000000 */
[----:B---3--:R-:W-:-:S13]  /*2060*/  LOP3.LUT P0, RZ, R6, 0x1, RZ, 0xc0, !PT ;  /* 0x0000000106ff7812 */ /* 0x008fda000780c0ff */
[----:B----4-:R-:W-:Y:S01]  /*2070*/  VOTEU.ANY UP1, P0 ;  /* 0x0000000000ff7886 */ /* 0x010fe20000020100 */
[----:B------:R-:W-:-:S13]  /*2080*/  PLOP3.LUT P0, PT, PT, PT, UP1, 0x80, 0x8 ;  /* 0x000000000008781c */ /* 0x000fda0003f0f018 */
[----:B-1----:R-:W-:Y:S02]  /*2090*/  @P0 LOP3.LUT R0, R5, 0xffff, RZ, 0xc0, !PT ;  /* 0x0000ffff05000812 */ /* 0x002fe400078ec0ff */
[----:B------:R-:W-:Y:S02]  /*20a0*/  @P0 MOV R2, R4 ;  /* 0x0000000400020202 */ /* 0x000fe40000000f00 */
[----:B------:R-:W-:Y:S01]  /*20b0*/  @P0 R2UR UR6, R0 ;  /* 0x00000000000602ca */ /* 0x000fe200000e0000 */
[----:B------:R-:W-:Y:S01]  /*20c0*/  VIADD R0, R3, 0x90 ;  /* 0x0000009003007836 */ /* 0x000fe20000000000 */
[----:B------:R-:W-:Y:S02]  /*20d0*/  @P0 SHF.R.U32.HI R4, RZ, 0x10, R5 ;  /* 0x00000010ff040819 */ /* 0x000fe40000011605 */
[----:B------:R-:W-:Y:S02]  /*20e0*/  @P0 R2UR UR8, R2 ;  /* 0x00000000020802ca */ /* 0x000fe400000e0000 */
[----:B------:R-:W-:-:S02]  /*20f0*/  PRMT R0, RZ, 0x654, R0 ;  /* 0x00000654ff007816 */ /* 0x000fc40000000000 */
[----:B------:R-:W-:Y:S02]  /*2100*/  @P0 R2UR UR4, R4 ;  /* 0x00000000040402ca */ /* 0x000fe400000e0000 */
[----:B------:R1:W-:Y:S03]  /*2110*/  SYNCS.ARRIVE.TRANS64.RED.A1T0 RZ, [R0+URZ], RZ ;  /* 0x000000ff00ff79a7 */ /* 0x0003e600081004ff */
[----:B------:R-:W-:-:S04]  /*2120*/  @UP1 UMOV UR37, UR6 ;  /* 0x0000000600251c82 */ /* 0x000fc80008000000 */
[----:B------:R-:W-:-:S04]  /*2130*/  @UP1 UMOV UR38, UR8 ;  /* 0x0000000800261c82 */ /* 0x000fc80008000000 */
[----:B------:R-:W-:Y:S01]  /*2140*/  @UP1 UMOV UR36, UR4 ;  /* 0x0000000400241c82 */ /* 0x000fe20008000000 */
[----:B------:R-:W-:Y:S05]  /*2150*/  BRA.U !UP0, `(.L_x_40) ;  /* 0x0000000108d47547 */ /* 0x000fea000b800000 */
[----:B------:R-:W2:Y:S01]  /*2160*/  LDCU.128 UR12, c[0x0][0xb10] ;  /* 0x00016200ff0c77ac */ /* 0x000ea20008000c00 */
[----:B------:R-:W3:Y:S01]  /*2170*/  LDCU UR25, c[0x0][0xb20] ;  /* 0x00016400ff1977ac */ /* 0x000ee20008000800 */
[----:B------:R-:W4:Y:S01]  /*2180*/  LDCU UR20, c[0x0][0xb0c] ;  /* 0x00016180ff1477ac */ /* 0x000f220008000800 */
[----:B------:R-:W1:Y:S01]  /*2190*/  LDCU.64 UR10, c[0x0][0xb28] ;  /* 0x00016500ff0a77ac */ /* 0x000e620008000a00 */
[----:B------:R-:W-:Y:S02]  /*21a0*/  UISETP.NE.AND UP3, UPT, UR42, 0x1, UPT ;  /* 0x000000012a00788c */ /* 0x000fe4000bf65270 */
[----:B--2---:R-:W-:Y:S02]  /*21b0*/  UIMAD.WIDE.U32 UR16, UR39, UR15, URZ ;  /* 0x0000000f271072a5 */ /* 0x004fe4000f8e00ff */
[----:B------:R-:W-:Y:S02]  /*21c0*/  UIMAD.WIDE.U32 UR8, UR40, UR12, URZ ;  /* 0x0000000c280872a5 */ /* 0x000fe4000f8e00ff */
[----:B------:R-:W-:-:S02]  /*21d0*/  UISETP.NE.AND UP0, UPT, UR14, 0x1, UPT ;  /* 0x000000010e00788c */ /* 0x000fc4000bf05270 */
[----:B------:R-:W-:Y:S01]  /*21e0*/  UIMAD.WIDE.U32 UR22, UR37, UR15, URZ ;  /* 0x0000000f251672a5 */ /* 0x000fe2000f8e00ff */
[----:B------:R-:W-:Y:S02]  /*21f0*/  UMOV UR16, UR17 ;  /* 0x0000001100107c82 */ /* 0x000fe40008000000 */
[----:B------:R-:W-:Y:S01]  /*2200*/  UMOV UR8, UR9 ;  /* 0x0000000900087c82 */ /* 0x000fe20008000000 */
[----:B---3--:R-:W-:Y:S02]  /*2210*/  USHF.R.U32.HI UR16, URZ, UR25, UR16 ;  /* 0x00000019ff107299 */ /* 0x008fe40008011610 */
[----:B----4-:R-:W-:Y:S02]  /*2220*/  UISETP.NE.AND UP2, UPT, UR20, 0x1, UPT ;  /* 0x000000011400788c */ /* 0x010fe4000bf45270 */
[----:B------:R-:W-:Y:S02]  /*2230*/  USHF.R.U32.HI UR8, URZ, UR13, UR8 ;  /* 0x0000000dff087299 */ /* 0x000fe40008011608 */
[----:B------:R-:W-:-:S02]  /*2240*/  USEL UR6, UR39, UR16, !UP0 ;  /* 0x0000001027067287 */ /* 0x000fc4000c000000 */
[----:B------:R-:W-:Y:S02]  /*2250*/  USEL UR8, UR40, UR8, !UP2 ;  /* 0x0000000828087287 */ /* 0x000fe4000d000000 */
[----:B-1----:R-:W-:Y:S01]  /*2260*/  UIMAD.WIDE.U32 UR16, UR6, UR10, URZ ;  /* 0x0000000a061072a5 */ /* 0x002fe2000f8e00ff */
[----:B------:R-:W-:Y:S01]  /*2270*/  UMOV UR4, UR23 ;  /* 0x0000001700047c82 */ /* 0x000fe20008000000 */
[----:B------:R-:W-:Y:S02]  /*2280*/  UIMAD.WIDE.U32 UR18, UR38, UR12, URZ ;  /* 0x0000000c261272a5 */ /* 0x000fe4000f8e00ff */
[----:B------:R-:W-:-:S03]  /*2290*/  UIMAD.WIDE.U32 UR22, UR8, UR10, URZ ;  /* 0x0000000a081672a5 */ /* 0x000fc6000f8e00ff */
[----:B------:R-:W-:Y:S01]  /*22a0*/  UMOV UR16, UR17 ;  /* 0x0000001100107c82 */ /* 0x000fe20008000000 */
[----:B------:R-:W-:Y:S02]  /*22b0*/  USHF.R.U32.HI UR4, URZ, UR25, UR4 ;  /* 0x00000019ff047299 */ /* 0x000fe40008011604 */
[----:B------:R-:W-:Y:S01]  /*22c0*/  @UP3 USHF.R.U32.HI UR6, URZ, UR11, UR16 ;  /* 0x0000000bff063299 */ /* 0x000fe20008011610 */
[----:B------:R-:W-:Y:S01]  /*22d0*/  UMOV UR18, UR19 ;  /* 0x0000001300127c82 */ /* 0x000fe20008000000 */
[----:B------:R-:W-:Y:S01]  /*22e0*/  UMOV UR22, UR23 ;  /* 0x0000001700167c82 */ /* 0x000fe20008000000 */
[----:B------:R-:W-:Y:S02]  /*22f0*/  USHF.R.U32.HI UR13, URZ, UR13, UR18 ;  /* 0x0000000dff0d7299 */ /* 0x000fe40008011612 */
[----:B------:R-:W-:Y:S02]  /*2300*/  USEL UR4, UR37, UR4, !UP0 ;  /* 0x0000000425047287 */ /* 0x000fe4000c000000 */
[----:B------:R-:W-:-:S02]  /*2310*/  @UP3 USHF.R.U32.HI UR8, URZ, UR11, UR22 ;  /* 0x0000000bff083299 */ /* 0x000fc40008011616 */
[----:B------:R-:W-:Y:S02]  /*2320*/  UIMAD UR9, UR42, UR6, URZ ;  /* 0x000000062a0972a4 */ /* 0x000fe4000f8e02ff */
[----:B------:R-:W-:Y:S02]  /*2330*/  USEL UR6, UR38, UR13, !UP2 ;  /* 0x0000000d26067287 */ /* 0x000fe4000d000000 */
[----:B------:R-:W-:Y:S02]  /*2340*/  UIMAD UR12, UR42, UR8, URZ ;  /* 0x000000082a0c72a4 */ /* 0x000fe4000f8e02ff */
[----:B------:R-:W-:Y:S02]  /*2350*/  UISETP.GE.AND UP0, UPT, UR4, UR9, UPT ;  /* 0x000000090400728c */ /* 0x000fe4000bf06270 */
[----:B------:R-:W-:Y:S02]  /*2360*/  UIMAD.WIDE.U32 UR16, UR4, UR10, URZ ;  /* 0x0000000a041072a5 */ /* 0x000fe4000f8e00ff */
[----:B------:R-:W-:-:S02]  /*2370*/  UISETP.GE.OR UP0, UPT, UR6, UR12, UP0 ;  /* 0x0000000c0600728c */ /* 0x000fc40008706670 */
[----:B------:R-:W-:Y:S02]  /*2380*/  UIMAD.WIDE.U32 UR12, UR6, UR10, URZ ;  /* 0x0000000a060c72a5 */ /* 0x000fe4000f8e00ff */
[----:B------:R-:W-:Y:S01]  /*2390*/  UIADD3 UR15, UPT, UPT, -UR4, URZ, URZ ;  /* 0x000000ff040f7290 */ /* 0x000fe2000fffe1ff */
[----:B------:R-:W-:Y:S01]  /*23a0*/  UMOV UR10, UR17 ;  /* 0x00000011000a7c82 */ /* 0x000fe20008000000 */
[----:B------:R-:W-:Y:S02]  /*23b0*/  UIADD3 UR12, UPT, UPT, -UR6, URZ, URZ ;  /* 0x000000ff060c7290 */ /* 0x000fe4000fffe1ff */
[----:B------:R-:W-:-:S03]  /*23c0*/  USHF.R.U32.HI UR10, URZ, UR11, UR10 ;  /* 0x0000000bff0a7299 */ /* 0x000fc6000801160a */
[----:B------:R-:W-:Y:S01]  /*23d0*/  @!UP0 UMOV UR9, UR13 ;  /* 0x0000000d00098c82 */ /* 0x000fe20008000000 */
[----:B------:R-:W-:Y:S02]  /*23e0*/  UIMAD UR15, UR14, UR15, UR37 ;  /* 0x0000000f0e0f72a4 */ /* 0x000fe4000f8e0225 */
[----:B------:R-:W-:Y:S02]  /*23f0*/  USEL UR10, UR4, UR10, !UP3 ;  /* 0x0000000a040a7287 */ /* 0x000fe4000d800000 */
[----:B------:R-:W-:Y:S02]  /*2400*/  @!UP0 USHF.R.U32.HI UR9, URZ, UR11, UR9 ;  /* 0x0000000bff098299 */ /* 0x000fe40008011609 */
[----:B------:R-:W-:Y:S02]  /*2410*/  UIADD3 UR11, UPT, UPT, -UR10, URZ, URZ ;  /* 0x000000ff0a0b7290 */ /* 0x000fe4000fffe1ff */
[----:B------:R-:W-:Y:S02]  /*2420*/  @!UP0 USEL UR9, UR6, UR9, !UP3 ;  /* 0x0000000906098287 */ /* 0x000fe4000d800000 */
[----:B------:R-:W-:-:S02]  /*2430*/  UIMAD UR11, UR42, UR11, UR4 ;  /* 0x0000000b2a0b72a4 */ /* 0x000fc4000f8e0204 */
[----:B------:R-:W-:Y:S02]  /*2440*/  @!UP0 UIADD3 UR10, UPT, UPT, UR10, -UR9, URZ ;  /* 0x800000090a0a8290 */ /* 0x000fe4000fffe0ff */
[----:B------:R-:W-:Y:S02]  /*2450*/  @!UP0 UIMAD UR9, UR11, UR8, UR9 ;  /* 0x000000080b0982a4 */ /* 0x000fe4000f8e0209 */
[----:B------:R-:W-:Y:S02]  /*2460*/  @!UP0 UIMAD UR4, UR42, UR10, UR6 ;  /* 0x0000000a2a0482a4 */ /* 0x000fe4000f8e0206 */
[----:B------:R-:W-:Y:S02]  /*2470*/  UIMAD UR8, UR20, UR12, UR38 ;  /* 0x0000000c140872a4 */ /* 0x000fe4000f8e0226 */
[----:B------:R-:W-:Y:S01]  /*2480*/  UIMAD UR37, UR4, UR14, UR15 ;  /* 0x0000000e042572a4 */ /* 0x000fe2000f8e020f */
[----:B------:R-:W-:Y:S02]  /*2490*/  @!UP0 UMOV UR6, UR9 ;  /* 0x0000000900068c82 */ /* 0x000fe40008000000 */
[----:B------:R-:W-:-:S12]  /*24a0*/  UIMAD UR38, UR6, UR20, UR8 ;  /* 0x00000014062672a4 */ /* 0x000fd8000f8e0208 */
.L_x_40:
[----:B------:R-:W3:Y:S02]  /*24b0*/  LDCU UR4, c[0x0][0xb30] ;  /* 0x00016600ff0477ac */ /* 0x000ee40008000800 */
[----:B---3--:R-:W-:-:S09]  /*24c0*/  UISETP.NE.AND UP0, UPT, UR4, 0x1, UPT ;  /* 0x000000010400788c */ /* 0x008fd2000bf05270 */
[----:B------:R-:W-:Y:S05]  /*24d0*/  BRA.U UP0, `(.L_x_41) ;  /* 0x0000000100447547 */ /* 0x000fea000b800000 */
[----:B------:R-:W3:Y:S01]  /*24e0*/  LDCU.128 UR12, c[0x0][0xb10] ;  /* 0x00016200ff0c77ac */ /* 0x000ee20008000c00 */
[----:B------:R-:W4:Y:S01]  /*24f0*/  LDCU UR16, c[0x0][0xb0c] ;  /* 0x00016180ff1077ac */ /* 0x000f220008000800 */
[----:B------:R-:W1:Y:S01]  /*2500*/  LDCU UR17, c[0x0][0xb20] ;  /* 0x00016400ff1177ac */ /* 0x000e620008000800 */
[----:B---3--:R-:W-:Y:S02]  /*2510*/  UIMAD.WIDE.U32 UR10, UR38, UR12, URZ ;  /* 0x0000000c260a72a5 */ /* 0x008fe4000f8e00ff */
[----:B------:R-:W-:Y:S02]  /*2520*/  UIMAD.WIDE.U32 UR8, UR37, UR15, URZ ;  /* 0x0000000f250872a5 */ /* 0x000fe4000f8e00ff */
[----:B----4-:R-:W-:Y:S02]  /*2530*/  UISETP.NE.AND UP2, UPT, UR16, 0x1, UPT ;  /* 0x000000011000788c */ /* 0x010fe4000bf45270 */
[----:B------:R-:W-:Y:S01]  /*2540*/  UISETP.NE.AND UP0, UPT, UR14, 0x1, UPT ;  /* 0x000000010e00788c */ /* 0x000fe2000bf05270 */
[----:B------:R-:W-:-:S02]  /*2550*/  UMOV UR6, UR11 ;  /* 0x0000000b00067c82 */ /* 0x000fc40008000000 */
[----:B------:R-:W-:Y:S01]  /*2560*/  UMOV UR4, UR9 ;  /* 0x0000000900047c82 */ /* 0x000fe20008000000 */
[----:B------:R-:W-:Y:S02]  /*2570*/  USHF.R.U32.HI UR6, URZ, UR13, UR6 ;  /* 0x0000000dff067299 */ /* 0x000fe40008011606 */
[----:B-1----:R-:W-:Y:S02]  /*2580*/  USHF.R.U32.HI UR4, URZ, UR17, UR4 ;  /* 0x00000011ff047299 */ /* 0x002fe40008011604 */
[----:B------:R-:W-:Y:S02]  /*2590*/  USEL UR6, UR38, UR6, !UP2 ;  /* 0x0000000626067287 */ /* 0x000fe4000d000000 */
[----:B------:R-:W-:-:S04]  /*25a0*/  USEL UR4, UR37, UR4, !UP0 ;  /* 0x0000000425047287 */ /* 0x000fc8000c000000 */
[----:B------:R-:W-:Y:S02]  /*25b0*/  UIADD3 UR8, UPT, UPT, UR6, -UR4, URZ ;  /* 0x8000000406087290 */ /* 0x000fe4000fffe0ff */
[----:B------:R-:W-:Y:S02]  /*25c0*/  UIADD3 UR4, UPT, UPT, -UR6, UR4, URZ ;  /* 0x0000000406047290 */ /* 0x000fe4000fffe1ff */
[----:B------:R-:W-:Y:S02]  /*25d0*/  UIMAD UR37, UR8, UR14, UR37 ;  /* 0x0000000e082572a4 */ /* 0x000fe4000f8e0225 */
[----:B------:R-:W-:-:S12]  /*25e0*/  UIMAD UR38, UR4, UR16, UR38 ;  /* 0x00000010042672a4 */ /* 0x000fd8000f8e0226 */
.L_x_41:
[----:B------:R-:W-:Y:S01]  /*25f0*/  VIADD R11, R11, 0x1 ;  /* 0x000000010b0b7836 */ /* 0x000fe20000000000 */
[----:B------:R-:W-:Y:S01]  /*2600*/  PLOP3.LUT P1, PT, PT, PT, PT, 0x80, 0x8 ;  /* 0x000000000008781c */ /* 0x000fe20003f2f070 */
[----:B------:R-:W-:Y:S02]  /*2610*/  UIADD3 UR20, UPT, UPT, UR38, UR62, URZ ;  /* 0x0000003e26147290 */ /* 0x000fe4000fffe0ff */
[----:B------:R-:W-:Y:S01]  /*2620*/  UIADD3 UR30, UPT, UPT, UR37, UR59, URZ ;  /* 0x0000003b251e7290 */ /* 0x000fe2000fffe0ff */
[----:B------:R-:W-:-:S04]  /*2630*/  ISETP.NE.AND P0, PT, R11, 0x2, PT ;  /* 0x000000020b00780c */ /* 0x000fc80003f05270 */
[----:B------:R-:W-:Y:S02]  /*2640*/  SEL R3, RZ, 0x1, P0 ;  /* 0x00000001ff037807 */ /* 0x000fe40000000000 */
[----:B------:R-:W-:Y:S02]  /*2650*/  SEL R11, R11, RZ, P0 ;  /* 0x000000ff0b0b7207 */ /* 0x000fe40000000000 */
[----:B------:R-:W-:Y:S01]  /*2660*/  LOP3.LUT R10, R10, R3, RZ, 0x3c, !PT ;  /* 0x000000030a0a7212 */ /* 0x000fe200078e3cff */
[----:B------:R-:W-:Y:S06]  /*2670*/  BRA.U UP1, `(.L_x_42) ;  /* 0xfffffff1015c7547 */ /* 0x000fec000b83ffff */
[----:B------:R-:W-:Y:S01]  /*2680*/  UIADD3 UR7, UPT, UPT, UR7, 0x28, URZ ;  /* 0x0000002807077890 */ /* 0x000fe2000fffe0ff */
[----:B------:R-:W-:-:S03]  /*2690*/  SHF.L.U32 R3, R12, 0x1f, RZ ;  /* 0x0000001f0c037819 */ /* 0x000fc600000006ff */
[----:B------:R-:W-:-:S09]  /*26a0*/  ULEA UR4, UR5, UR7, 0x3 ;  /* 0x0000000705047291 */ /* 0x000fd2000f8e18ff */
[----:B------:R-:W3:Y:S02]  /*26b0*/  SYNCS.PHASECHK.TRANS64.TRYWAIT P0, [UR4], R3 ;  /* 0x00000003ff0075a7 */ /* 0x000ee40008001104 */
[----:B---3--:R-:W-:Y:S05]  /*26c0*/  @!P0 BRA `(.L_x_43) ;  /* 0x0000005000c48947 */ /* 0x008fea0003800000 */
.L_x_118:
[----:B------:R-:W-:-:S04]  /*26d0*/  UIADD3 UR4, UPT, UPT, UR5, 0x1, URZ ;  /* 0x0000000105047890 */ /* 0x000fc8000fffe0ff */
[----:B------:R-:W-:-:S04]  /*26e0*/  UISETP.NE.AND UP0, UPT, UR4, 0x5, UPT ;  /* 0x000000050400788c */ /* 0x000fc8000bf05270 */
[----:B------:R-:W-:Y:S02]  /*26f0*/  USEL UR6, URZ, 0x1, UP0 ;  /* 0x00000001ff067887 */ /* 0x000fe40008000000 */
[----:B------:R-:W-:-:S04]  /*2700*/  USEL UR4, UR4, URZ, UP0 ;  /* 0x000000ff04047287 */ /* 0x000fc80008000000 */
[----:B------:R-:W-:Y:S01]  /*2710*/  ULEA UR5, UR4, UR7, 0x3 ;  /* 0x0000000704057291 */ /* 0x000fe2000f8e18ff */
[----:B------:R-:W-:-:S04]  /*2720*/  LOP3.LUT R2, R12, UR6, RZ, 0x3c, !PT ;  /* 0x000000060c027c12 */ /* 0x000fc8000f8e3cff */
[----:B-1----:R-:W-:-:S04]  /*2730*/  SHF.L.U32 R3, R2, 0x1f, RZ ;  /* 0x0000001f02037819 */ /* 0x002fc800000006ff */
[----:B------:R-:W1:Y:S02]  /*2740*/  SYNCS.PHASECHK.TRANS64.TRYWAIT P0, [UR5], R3 ;  /* 0x00000003ff0075a7 */ /* 0x000e640008001105 */
[----:B-1----:R-:W-:Y:S05]  /*2750*/  @!P0 BRA `(.L_x_44) ;  /* 0x0000005000b88947 */ /* 0x002fea0003800000 */
.L_x_120:
        /* <DEDUP_REMOVED lines=9> */
.L_x_122:
        /* <DEDUP_REMOVED lines=9> */
.L_x_124:
[----:B------:R-:W-:-:S04]  /*2880*/  UIADD3 UR4, UPT, UPT, UR4, 0x1, URZ ;  /* 0x0000000104047890 */ /* 0x000fc8000fffe0ff */
[----:B------:R-:W-:-:S04]  /*2890*/  UISETP.NE.AND UP0, UPT, UR4, 0x5, UPT ;  /* 0x000000050400788c */ /* 0x000fc8000bf05270 */
[----:B------:R-:W-:Y:S02]  /*28a0*/  USEL UR5, URZ, 0x1, UP0 ;  /* 0x00000001ff057887 */ /* 0x000fe40008000000 */
[----:B------:R-:W-:-:S04]  /*28b0*/  USEL UR4, UR4, URZ, UP0 ;  /* 0x000000ff04047287 */ /* 0x000fc80008000000 */
[----:B------:R-:W-:Y:S01]  /*28c0*/  ULEA UR4, UR4, UR7, 0x3 ;  /* 0x0000000704047291 */ /* 0x000fe2000f8e18ff */
[----:B-1----:R-:W-:-:S04]  /*28d0*/  LOP3.LUT R3, R2, UR5, RZ, 0x3c, !PT ;  /* 0x0000000502037c12 */ /* 0x002fc8000f8e3cff */
[----:B------:R-:W-:Y:S01]  /*28e0*/  SHF.L.U32 R3, R3, 0x1f, RZ ;  /* 0x0000001f03037819 */ /* 0x000fe200000006ff */
[----:B------:R-:W-:-:S07]  /*28f0*/  IMAD.U32 R0, RZ, RZ, UR4 ;  /* 0x00000004ff007e24 */ /* 0x000fce000f8e00ff */
.L_x_47:
[----:B-1----:R1:W3:Y:S02]  /*2900*/  SYNCS.PHASECHK.TRANS64.TRYWAIT P0, [R0+URZ], R3 ;  /* 0x00000003000075a7 */ /* 0x0022e400080011ff */
[----:B---3--:R-:W-:Y:S05]  /*2910*/  @!P0 NANOSLEEP.SYNCS 0x989680 ;  /* 0x009896800000895d */ /* 0x008fea0003900000 */
[----:B------:R-:W3:Y:S02]  /*2920*/  @!P0 SYNCS.PHASECHK.TRANS64 P0, [R0+URZ], R3 ;  /* 0x00000003000085a7 */ /* 0x000ee400080010ff */
[----:B--23--:R-:W-:Y:S05]  /*2930*/  @P0 EXIT ;  /* 0x000000000000094d */ /* 0x00cfea0003800000 */
[----:B------:R-:W-:Y:S05]  /*2940*/  BRA `(.L_x_47) ;  /* 0xfffffffc00ec7947 */ /* 0x000fea000383ffff */
.L_x_22:
[----:B------:R-:W2:Y:S02]  /*2950*/  S2UR UR4, SR_CgaCtaId ;  /* 0x00000000000479c3 */ /* 0x000ea40000008800 */
[----:B--2---:R-:W-:-:S04]  /*2960*/  UISETP.NE.AND UP0, UPT, UR4, URZ, UPT ;  /* 0x000000ff0400728c */ /* 0x004fc8000bf05270 */
[----:B------:R-:W-:-:S09]  /*2970*/  UISETP.NE.OR UP0, UPT, UR18, 0x1, UP0 ;  /* 0x000000011200788c */ /* 0x000fd20008705670 */
[----:B------:R-:W-:Y:S05]  /*2980*/  BRA.U UP0, `(.L_x_48) ;  /* 0x00000005004c7547 */ /* 0x000fea000b800000 */
[----:B------:R-:W2:Y:S01]  /*2990*/  S2UR UR5, SR_CgaCtaId ;  /* 0x00000000000579c3 */ /* 0x000ea20000008800 */
[----:B------:R-:W-:Y:S01]  /*29a0*/  UMOV UR4, 0x400 ;  /* 0x0000040000047882 */ /* 0x000fe20000000000 */
[----:B------:R-:W-:Y:S01]  /*29b0*/  ISETP.GE.U32.AND P2, PT, R0, 0x2, PT ;  /* 0x000000020000780c */ /* 0x000fe20003f46070 */
[----:B------:R-:W-:Y:S01]  /*29c0*/  IMAD.MOV.U32 R12, RZ, RZ, 0x1 ;  /* 0x00000001ff0c7424 */ /* 0x000fe200078e00ff */
[----:B------:R-:W-:Y:S02]  /*29d0*/  CS2R R10, SRZ ;  /* 0x00000000000a7805 */ /* 0x000fe4000001ff00 */
[----:B------:R-:W-:Y:S01]  /*29e0*/  CS2R R8, SRZ ;  /* 0x0000000000087805 */ /* 0x000fe2000001ff00 */
[----:B--2---:R-:W-:-:S03]  /*29f0*/  ULEA UR6, UR5, UR4, 0x18 ;  /* 0x0000000405067291 */ /* 0x004fc6000f8ec0ff */
[----:B------:R-:W-:-:S09]  /*2a00*/  UMOV UR5, URZ ;  /* 0x000000ff00057c82 */ /* 0x000fd20008000000 */
.L_x_52:
[----:B------:R-:W-:Y:S02]  /*2a10*/  LEA R2, R8, UR6, 0x3 ;  /* 0x0000000608027c11 */ /* 0x000fe4000f8e18ff */
[----:B------:R-:W-:-:S03]  /*2a20*/  SHF.L.U32 R5, R9, 0x1f, RZ ;  /* 0x0000001f09057819 */ /* 0x000fc600000006ff */
[----:B------:R-:W-:Y:S01]  /*2a30*/  VIADD R4, R2, 0xf0 ;  /* 0x000000f002047836 */ /* 0x000fe20000000000 */
[----:B------:R-:W2:Y:S02]  /*2a40*/  SYNCS.PHASECHK.TRANS64.TRYWAIT P0, [R2+URZ+0xe0], R5 ;  /* 0x0000e005020075a7 */ /* 0x000ea400080011ff */
[----:B--2---:R-:W-:Y:S05]  /*2a50*/  @!P0 BRA `(.L_x_49) ;  /* 0x0000005000408947 */ /* 0x004fea0003800000 */
.L_x_125:
[----:B------:R-:W-:Y:S01]  /*2a60*/  ULEA UR4, UR5, UR6, 0x3 ;  /* 0x0000000605047291 */ /* 0x000fe2000f8e18ff */
[----:B------:R-:W-:Y:S02]  /*2a70*/  PRMT R4, RZ, 0x654, R4 ;  /* 0x00000654ff047816 */ /* 0x000fe40000000004 */
[----:B--2---:R-:W-:Y:S01]  /*2a80*/  SHF.L.U32 R5, R12, 0x1f, RZ ;  /* 0x0000001f0c057819 */ /* 0x004fe200000006ff */
[----:B------:R-:W-:Y:S01]  /*2a90*/  UIADD3 UR7, UPT, UPT, UR4, 0x80, URZ ;  /* 0x0000008004077890 */ /* 0x000fe2000fffe0ff */
[----:B------:R2:W-:Y:S05]  /*2aa0*/  SYNCS.ARRIVE.TRANS64.RED.A1T0 RZ, [R4+URZ], RZ ;  /* 0x000000ff04ff79a7 */ /* 0x0005ea00081004ff */
[----:B------:R-:W-:Y:S01]  /*2ab0*/  IMAD.U32 R7, RZ, RZ, UR7 ;  /* 0x00000007ff077e24 */ /* 0x000fe2000f8e00ff */
[----:B------:R-:W3:Y:S04]  /*2ac0*/  SYNCS.PHASECHK.TRANS64.TRYWAIT P0, [UR4+0x90], R5 ;  /* 0x00009005ff0075a7 */ /* 0x000ee80008001104 */
[----:B------:R-:W-:Y:S01]  /*2ad0*/  PRMT R6, R0, 0x654, R7 ;  /* 0x0000065400067816 */ /* 0x000fe20000000007 */
[----:B--2---:R-:W-:Y:S01]  /*2ae0*/  @!P2 IMAD.MOV.U32 R4, RZ, RZ, 0x10 ;  /* 0x00000010ff04a424 */ /* 0x004fe200078e00ff */
[----:B---3--:R-:W-:Y:S06]  /*2af0*/  @!P0 BRA `(.L_x_50) ;  /* 0x00000050002c8947 */ /* 0x008fec0003800000 */
.L_x_127:
[----:B------:R-:W-:Y:S01]  /*2b00*/  ULEA UR8, UR5, UR6, 0x4 ;  /* 0x0000000605087291 */ /* 0x000fe2000f8e20ff */
[----:B------:R-:W-:Y:S01]  /*2b10*/  SEL R3, R6, R3, !P2 ;  /* 0x0000000306037207 */ /* 0x000fe20005000000 */
[----:B------:R-:W-:Y:S01]  /*2b20*/  UIADD3 UR9, UPT, UPT, UR4, 0x80, URZ ;  /* 0x0000008004097890 */ /* 0x000fe2000fffe0ff */
[----:B--2---:R-:W-:Y:S01]  /*2b30*/  LEA R2, R11, UR6, 0x3 ;  /* 0x000000060b027c11 */ /* 0x004fe2000f8e18ff */
[----:B------:R-:W-:Y:S01]  /*2b40*/  UIADD3 UR8, UPT, UPT, UR8, 0x110, URZ ;  /* 0x0000011008087890 */ /* 0x000fe2000fffe0ff */
[----:B------:R-:W-:Y:S01]  /*2b50*/  SHF.L.U32 R5, R10, 0x1f, RZ ;  /* 0x0000001f0a057819 */ /* 0x000fe200000006ff */
[----:B------:R2:W-:Y:S01]  /*2b60*/  @!P2 SYNCS.ARRIVE.TRANS64.RED RZ, [R3+URZ], R4 ;  /* 0x0000000403ffa9a7 */ /* 0x0005e200080004ff */
[----:B------:R-:W-:Y:S01]  /*2b70*/  UIADD3 UR4, UPT, UPT, UR5, 0x1, URZ ;  /* 0x0000000105047890 */ /* 0x000fe2000fffe0ff */
[----:B------:R-:W-:-:S03]  /*2b80*/  VIADD R8, R8, 0x1 ;  /* 0x0000000108087836 */ /* 0x000fc60000000000 */
[----:B------:R-:W-:Y:S02]  /*2b90*/  UISETP.NE.AND UP0, UPT, UR4, 0x2, UPT ;  /* 0x000000020400788c */ /* 0x000fe4000bf05270 */
[----:B------:R-:W-:Y:S06]  /*2ba0*/  UGETNEXTWORKID.BROADCAST [UR8], [UR9] ;  /* 0x00000000080073ca */ /* 0x000fec0008000100 */
[----:B------:R-:W-:Y:S01]  /*2bb0*/  USEL UR7, URZ, 0x1, UP0 ;  /* 0x00000001ff077887 */ /* 0x000fe20008000000 */
[----:B------:R-:W-:Y:S01]  /*2bc0*/  ISETP.NE.AND P0, PT, R8, 0x2, PT ;  /* 0x000000020800780c */ /* 0x000fe20003f05270 */
[----:B------:R-:W-:Y:S01]  /*2bd0*/  USEL UR5, UR4, URZ, UP0 ;  /* 0x000000ff04057287 */ /* 0x000fe20008000000 */
[----:B------:R-:W3:Y:S03]  /*2be0*/  SYNCS.PHASECHK.TRANS64.TRYWAIT P1, [R2+URZ+0x80], R5 ;  /* 0x00008005020075a7 */ /* 0x000ee600080211ff */
[----:B------:R-:W-:Y:S01]  /*2bf0*/  LOP3.LUT R12, R12, UR7, RZ, 0x3c, !PT ;  /* 0x000000070c0c7c12 */ /* 0x000fe2000f8e3cff */
[----:B--23--:R-:W-:Y:S07]  /*2c00*/  @!P1 BRA `(.L_x_51) ;  /* 0x0000005000009947 */ /* 0x00cfee0003800000 */
.L_x_128:
[C---:B------:R-:W-:Y:S01]  /*2c10*/  LEA R4, R11.reuse, UR6, 0x4 ;  /* 0x000000060b047c11 */ /* 0x040fe2000f8e20ff */
[----:B--2---:R-:W-:Y:S01]  /*2c20*/  VIADD R2, R2, 0x90 ;  /* 0x0000009002027836 */ /* 0x004fe20000000000 */
[----:B------:R-:W-:Y:S01]  /*2c30*/  SEL R8, R8, RZ, P0 ;  /* 0x000000ff08087207 */ /* 0x000fe20000000000 */
[----:B------:R-:W-:-:S03]  /*2c40*/  VIADD R11, R11, 0x1 ;  /* 0x000000010b0b7836 */ /* 0x000fc60000000000 */
[----:B------:R-:W2:Y:S01]  /*2c50*/  LDS.128 R4, [R4+0x110] ;  /* 0x0001100004047984 */ /* 0x000ea20000000c00 */
[----:B------:R-:W-:Y:S02]  /*2c60*/  PRMT R2, RZ, 0x654, R2 ;  /* 0x00000654ff027816 */ /* 0x000fe40000000002 */
[C---:B------:R-:W-:Y:S01]  /*2c70*/  ISETP.NE.AND P1, PT, R11.reuse, 0x2, PT ;  /* 0x000000020b00780c */ /* 0x040fe20003f25270 */
[----:B------:R-:W-:Y:S01]  /*2c80*/  @!PT LDS RZ, [RZ] ;  /* 0x00000000fffff984 */ /* 0x000fe20000000800 */
[----:B------:R-:W-:Y:S01]  /*2c90*/  @!PT LDS RZ, [RZ] ;  /* 0x00000000fffff984 */ /* 0x000fe20000000800 */
[----:B------:R-:W-:Y:S01]  /*2ca0*/  @!PT LDS RZ, [RZ] ;  /* 0x00000000fffff984 */ /* 0x000fe20000000800 */
[----:B------:R-:W-:Y:S01]  /*2cb0*/  @!PT LDS RZ, [RZ] ;  /* 0x00000000fffff984 */ /* 0x000fe20000000800 */
[----:B------:R3:W-:Y:S06]  /*2cc0*/  MEMBAR.ALL.CTA ;  /* 0x0000000000007992 */ /* 0x0007ec0000008000 */
[----:B---3--:R-:W3:Y:S01]  /*2cd0*/  FENCE.VIEW.ASYNC.S ;  /* 0x00000000000073c6 */ /* 0x008ee20000000000 */
[----:B------:R-:W-:Y:S01]  /*2ce0*/  SEL R11, R11, RZ, P1 ;  /* 0x000000ff0b0b7207 */ /* 0x000fe20000800000 */
[----:B---3--:R3:W-:Y:S01]  /*2cf0*/  SYNCS.ARRIVE.TRANS64.RED.A1T0 RZ, [R2+URZ], RZ ;  /* 0x000000ff02ff79a7 */ /* 0x0087e200081004ff */
[----:B--2---:R-:W-:-:S02]  /*2d00*/  LOP3.LUT P3, RZ, R6, 0x1, RZ, 0xc0, !PT ;  /* 0x0000000106ff7812 */ /* 0x004fc4000786c0ff */
[----:B------:R-:W-:-:S04]  /*2d10*/  SEL R5, RZ, 0x1, P1 ;  /* 0x00000001ff057807 */ /* 0x000fc80000800000 */
[----:B------:R-:W-:Y:S02]  /*2d20*/  LOP3.LUT R10, R10, R5, RZ, 0x3c, !PT ;  /* 0x000000050a0a7212 */ /* 0x000fe400078e3cff */
[----:B---3--:R-:W-:-:S04]  /*2d30*/  SEL R2, RZ, 0x1, P0 ;  /* 0x00000001ff027807 */ /* 0x008fc80000000000 */
[----:B------:R-:W-:Y:S01]  /*2d40*/  LOP3.LUT R9, R9, R2, RZ, 0x3c, !PT ;  /* 0x0000000209097212 */ /* 0x000fe200078e3cff */
[----:B------:R-:W-:Y:S06]  /*2d50*/  @P3 BRA `(.L_x_52) ;  /* 0xfffffffc002c3947 */ /* 0x000fec000383ffff */
[----:B------:R-:W-:Y:S01]  /*2d60*/  ULEA UR4, UR5, UR6, 0x3 ;  /* 0x0000000605047291 */ /* 0x000fe2000f8e18ff */
[----:B------:R-:W-:-:S08]  /*2d70*/  SHF.L.U32 R3, R12, 0x1f, RZ ;  /* 0x0000001f0c037819 */ /* 0x000fd000000006ff */
[----:B------:R-:W2:Y:S02]  /*2d80*/  SYNCS.PHASECHK.TRANS64 P0, [UR4+0x90], R3 ;  /* 0x00009003ff0075a7 */ /* 0x000ea40008001004 */
[----:B--2---:R-:W-:Y:S05]  /*2d90*/  @P0 BRA `(.L_x_53) ;  /* 0x0000000000080947 */ /* 0x004fea0003800000 */
[----:B------:R-:W2:Y:S02]  /*2da0*/  SYNCS.PHASECHK.TRANS64.TRYWAIT P0, [UR4+0x90], R3 ;  /* 0x00009003ff0075a7 */ /* 0x000ea40008001104 */
[----:B--2---:R-:W-:Y:S05]  /*2db0*/  @!P0 BRA `(.L_x_54) ;  /* 0x0000004c00a88947 */ /* 0x004fea0003800000 */
.L_x_53:
[----:B------:R-:W-:-:S04]  /*2dc0*/  UIADD3 UR7, UPT, UPT, UR5, 0x1, URZ ;  /* 0x0000000105077890 */ /* 0x000fc8000fffe0ff */
[----:B------:R-:W-:-:S04]  /*2dd0*/  UISETP.NE.AND UP0, UPT, UR7, 0x2, UPT ;  /* 0x000000020700788c */ /* 0x000fc8000bf05270 */
[----:B------:R-:W-:Y:S02]  /*2de0*/  USEL UR8, URZ, 0x1, UP0 ;  /* 0x00000001ff087887 */ /* 0x000fe40008000000 */
[----:B------:R-:W-:-:S04]  /*2df0*/  USEL UR7, UR7, URZ, UP0 ;  /* 0x000000ff07077287 */ /* 0x000fc80008000000 */
[----:B------:R-:W-:Y:S01]  /*2e00*/  ULEA UR7, UR7, UR6, 0x3 ;  /* 0x0000000607077291 */ /* 0x000fe2000f8e18ff */
[----:B--2---:R-:W-:-:S04]  /*2e10*/  LOP3.LUT R3, R12, UR8, RZ, 0x3c, !PT ;  /* 0x000000080c037c12 */ /* 0x004fc8000f8e3cff */
[----:B------:R-:W-:-:S04]  /*2e20*/  SHF.L.U32 R0, R3, 0x1f, RZ ;  /* 0x0000001f03007819 */ /* 0x000fc800000006ff */
[----:B------:R-:W2:Y:S02]  /*2e30*/  SYNCS.PHASECHK.TRANS64 P0, [UR7+0x90], R0 ;  /* 0x00009000ff0075a7 */ /* 0x000ea40008001007 */
[----:B-12---:R-:W-:Y:S05]  /*2e40*/  @P0 EXIT ;  /* 0x000000000000094d */ /* 0x006fea0003800000 */
[----:B------:R-:W-:Y:S02]  /*2e50*/  SHF.L.U32 R3, R3, 0x1f, RZ ;  /* 0x0000001f03037819 */ /* 0x000fe400000006ff */
[----:B------:R-:W-:-:S07]  /*2e60*/  MOV R0, UR7 ;  /* 0x0000000700007c02 */ /* 0x000fce0008000f00 */
.L_x_55:
[----:B-1----:R1:W2:Y:S02]  /*2e70*/  SYNCS.PHASECHK.TRANS64.TRYWAIT P0, [R0+URZ+0x90], R3 ;  /* 0x00009003000075a7 */ /* 0x0022a400080011ff */
[----:B--2---:R-:W-:Y:S05]  /*2e80*/  @!P0 NANOSLEEP.SYNCS 0x989680 ;  /* 0x009896800000895d */ /* 0x004fea0003900000 */
[----:B------:R-:W2:Y:S02]  /*2e90*/  @!P0 SYNCS.PHASECHK.TRANS64 P0, [R0+URZ+0x90], R3 ;  /* 0x00009003000085a7 */ /* 0x000ea400080010ff */
[----:B--2---:R-:W-:Y:S05]  /*2ea0*/  @P0 EXIT ;  /* 0x000000000000094d */ /* 0x004fea0003800000 */
[----:B------:R-:W-:Y:S05]  /*2eb0*/  BRA `(.L_x_55) ;  /* 0xfffffffc00ec7947 */ /* 0x000fea000383ffff */
.L_x_48:
[----:B------:R-:W-:Y:S05]  /*2ec0*/  BRA.U UP4, `(.L_x_56) ;  /* 0x0000000d04a07547 */ /* 0x000fea000b800000 */
[----:B------:R-:W2:Y:S01]  /*2ed0*/  S2UR UR7, SR_CgaCtaId ;  /* 0x00000000000779c3 */ /* 0x000ea20000008800 */
[----:B------:R-:W-:Y:S01]  /*2ee0*/  UMOV UR4, 0x40 ;  /* 0x0000004000047882 */ /* 0x000fe20000000000 */
[----:B------:R-:W-:Y:S01]  /*2ef0*/  NOP ;  /* 0x0000000000007918 */ /* 0x000fe20000000000 */
[----:B------:R-:W-:Y:S01]  /*2f00*/  UMOV UR6, 0x400 ;  /* 0x0000040000067882 */ /* 0x000fe20000000000 */
[----:B--2---:R-:W-:Y:S02]  /*2f10*/  ULEA UR5, UR7, UR4, 0x18 ;  /* 0x0000000407057291 */ /* 0x004fe4000f8ec0ff */
[----:B------:R-:W-:-:S07]  /*2f20*/  ULEA UR6, UR7, UR6, 0x18 ;  /* 0x0000000607067291 */ /* 0x000fce000f8ec0ff */
[----:B------:R-:W2:Y:S02]  /*2f30*/  LDS.U8 R0, [UR5+0x1c] ;  /* 0x00001c05ff007984 */ /* 0x000ea40008000000 */
[----:B--2---:R-:W-:-:S13]  /*2f40*/  ISETP.NE.AND P0, PT, R0, RZ, PT ;  /* 0x000000ff0000720c */ /* 0x004fda0003f05270 */
[----:B------:R-:W-:Y:S05]  /*2f50*/  @P0 BRA `(.L_x_57) ;  /* 0x0000000000580947 */ /* 0x000fea0003800000 */
[----:B------:R-:W-:-:S13]  /*2f60*/  ELECT P0, URZ, PT ;  /* 0x0000000000ff782f */ /* 0x000fda0003800000 */
[----:B------:R-:W-:Y:S05]  /*2f70*/  @!P0 BRA `(.L_x_58) ;  /* 0x0000000000608947 */ /* 0x000fea0003800000 */
[----:B------:R-:W-:Y:S01]  /*2f80*/  UMOV UR4, 0x10 ;  /* 0x0000001000047882 */ /* 0x000fe20000000000 */
[----:B------:R-:W-:Y:S01]  /*2f90*/  HFMA2 R0, -RZ, RZ, 0, 5.9604644775390625e-08 ;  /* 0x00000001ff007431 */ /* 0x000fe200000001ff */
[----:B------:R-:W-:-:S03]  /*2fa0*/  MOV R3, 0xffff ;  /* 0x0000ffff00037802 */ /* 0x000fc60000000f00 */
[----:B------:R-:W-:Y:S04]  /*2fb0*/  DEPBAR.LE SB2, 0x36 ;  /* 0x0000ad800000791a */ /* 0x000fe80000000000 */
[----:B------:R-:W2:Y:S02]  /*2fc0*/  UTCATOMSWS.FIND_AND_SET.ALIGN UP0, UR4, UR4 ;  /* 0x00000004000475e3 */ /* 0x000ea40008000800 */
[----:B--2---:R-:W-:Y:S01]  /*2fd0*/  MOV R4, UR4 ;  /* 0x0000000400047c02 */ /* 0x004fe20008000f00 */
[----:B------:R-:W-:Y:S06]  /*2fe0*/  BRA.U UP0, `(.L_x_59) ;  /* 0x0000000100187547 */ /* 0x000fec000b800000 */
.L_x_60:
[----:B------:R-:W-:Y:S05]  /*2ff0*/  NANOSLEEP 0x64 ;  /* 0x000000640000795d */ /* 0x000fea0003800000 */
[----:B------:R-:W-:-:S05]  /*3000*/  UMOV UR4, 0x10 ;  /* 0x0000001000047882 */ /* 0x000fca0000000000 */
[----:B------:R-:W-:Y:S04]  /*3010*/  DEPBAR.LE SB2, 0x36 ;  /* 0x0000ad800000791a */ /* 0x000fe80000000000 */
[----:B------:R-:W2:Y:S02]  /*3020*/  UTCATOMSWS.FIND_AND_SET.ALIGN UP0, UR4, UR4 ;  /* 0x00000004000475e3 */ /* 0x000ea40008000800 */
[----:B--2---:R-:W-:Y:S01]  /*3030*/  MOV R4, UR4 ;  /* 0x0000000400047c02 */ /* 0x004fe20008000f00 */
[----:B------:R-:W-:Y:S05]  /*3040*/  BRA.U !UP0, `(.L_x_60) ;  /* 0xfffffffd08e87547 */ /* 0x000fea000b83ffff */
.L_x_59:
[-C--:B------:R-:W-:Y:S02]  /*3050*/  SHF.L.U32 R3, R3, R4.reuse, RZ ;  /* 0x0000000403037219 */ /* 0x080fe400000006ff */
[----:B------:R-:W-:Y:S01]  /*3060*/  SHF.L.U32 R0, R0, R4, RZ ;  /* 0x0000000400007219 */ /* 0x000fe200000006ff */
[----:B------:R-:W-:Y:S02]  /*3070*/  IMAD.SHL.U32 R4, R4, 0x20, RZ ;  /* 0x0000002004047824 */ /* 0x000fe400078e00ff */
[----:B------:R2:W-:Y:S04]  /*3080*/  ATOMS.OR RZ, [UR5+0x14], R3 ;  /* 0x00001403ffff798c */ /* 0x0005e8000b000005 */
[----:B------:R2:W-:Y:S04]  /*3090*/  ATOMS.OR RZ, [UR5+0x18], R0 ;  /* 0x00001800ffff798c */ /* 0x0005e8000b000005 */
[----:B------:R2:W-:Y:S01]  /*30a0*/  STS [UR6+0x130], R4 ;  /* 0x00013004ff007988 */ /* 0x0005e20008000806 */
[----:B------:R-:W-:Y:S05]  /*30b0*/  BRA `(.L_x_58) ;  /* 0x0000000000107947 */ /* 0x000fea0003800000 */
.L_x_57:
[----:B------:R-:W-:Y:S02]  /*30c0*/  MOV R0, 0xffffffff ;  /* 0xffffffff00007802 */ /* 0x000fe40000000f00 */
[----:B------:R-:W-:-:S03]  /*30d0*/  MOV R4, 0x3100 ;  /* 0x0000310000047802 */ /* 0x000fc60000000f00 */
[----:B------:R2:W-:Y:S04]  /*30e0*/  STS [UR6+0x130], R0 ;  /* 0x00013000ff007988 */ /* 0x0005e80008000806 */
[----:B-12--5:R-:W-:Y:S05]  /*30f0*/  CALL.REL.NOINC `($__internal_1_$__cuda_sm10x_tcgen05_guardrail_trap_phase_invalid_during_alloc) ;  /* 0x0000005000647944 */ /* 0x026fea0003c00000 */
.L_x_58:
[----:B------:R-:W-:Y:S05]  /*3100*/  WARPSYNC.ALL ;  /* 0x0000000000007948 */ /* 0x000fea0003800000 */
[----:B------:R-:W3:Y:S01]  /*3110*/  S2UR UR4, SR_CgaCtaId ;  /* 0x00000000000479c3 */ /* 0x000ee20000008800 */
[----:B------:R-:W-:Y:S01]  /*3120*/  UMOV UR17, 0x400 ;  /* 0x0000040000117882 */ /* 0x000fe20000000000 */
[----:B------:R-:W-:-:S06]  /*3130*/  NOP ;  /* 0x0000000000007918 */ /* 0x000fcc0000000000 */
[----:B------:R-:W-:Y:S06]  /*3140*/  BAR.ARV 0x6, 0xa0 ;  /* 0x0182800000007b1d */ /* 0x000fec0000002000 */
[----:B------:R-:W4:Y:S01]  /*3150*/  LDCU UR5, c[0x0][0x38c] ;  /* 0x00007180ff0577ac */ /* 0x000f220008000800 */
[----:B------:R-:W-:Y:S01]  /*3160*/  LOP3.LUT R2, R2, 0xffff, RZ, 0xc0, !PT ;  /* 0x0000ffff02027812 */ /* 0x000fe200078ec0ff */
[----:B------:R-:W-:Y:S01]  /*3170*/  IMAD.MOV.U32 R11, RZ, RZ, 0x1 ;  /* 0x00000001ff0b7424 */ /* 0x000fe200078e00ff */
[----:B------:R-:W-:Y:S01]  /*3180*/  CS2R R8, SRZ ;  /* 0x0000000000087805 */ /* 0x000fe2000001ff00 */
[----:B------:R-:W1:Y:S01]  /*3190*/  LDCU UR8, c[0x0][0x38c] ;  /* 0x00007180ff0877ac */ /* 0x000e620008000800 */
[----:B------:R-:W-:Y:S01]  /*31a0*/  R2UR UR19, R2 ;  /* 0x00000000021372ca */ /* 0x000fe200000e0000 */
[----:B------:R-:W-:Y:S01]  /*31b0*/  IMAD.MOV.U32 R10, RZ, RZ, RZ ;  /* 0x000000ffff0a7224 */ /* 0x000fe200078e00ff */
[----:B------:R-:W-:Y:S01]  /*31c0*/  UMOV UR22, URZ ;  /* 0x000000ff00167c82 */ /* 0x000fe20008000000 */
[----:B------:R-:W-:Y:S01]  /*31d0*/  UMOV UR14, URZ ;  /* 0x000000ff000e7c82 */ /* 0x000fe20008000000 */
[----:B---3--:R-:W-:Y:S01]  /*31e0*/  ULEA UR17, UR4, UR17, 0x18 ;  /* 0x0000001104117291 */ /* 0x008fe2000f8ec0ff */
[----:B------:R-:W-:Y:S01]  /*31f0*/  UMOV UR26, 0x0 ;  /* 0x00000000001a7882 */ /* 0x000fe20000000000 */
[----:B------:R-:W-:-:S02]  /*3200*/  UMOV UR27, 0x4200490 ;  /* 0x04200490001b7882 */ /* 0x000fc40000000000 */
[----:B------:R-:W-:Y:S02]  /*3210*/  UIADD3 UR6, UPT, UPT, UR17, 0x4400, URZ ;  /* 0x0000440011067890 */ /* 0x000fe4000fffe0ff */
[----:B------:R-:W-:Y:S02]  /*3220*/  UIADD3 UR7, UPT, UPT, UR17, 0x9400, URZ ;  /* 0x0000940011077890 */ /* 0x000fe4000fffe0ff */
[----:B----4-:R-:W-:Y:S01]  /*3230*/  UIADD3 UR5, UPT, UPT, UR5, 0x3f, URZ ;  /* 0x0000003f05057890 */ /* 0x010fe2000fffe0ff */
[----:B--2---:R-:W2:Y:S01]  /*3240*/  LDS R0, [UR17+0x130] ;  /* 0x00013011ff007984 */ /* 0x004ea20008000800 */
[----:B------:R-:W-:Y:S02]  /*3250*/  USHF.R.U32.HI UR6, URZ, 0x4, UR6 ;  /* 0x00000004ff067899 */ /* 0x000fe40008011606 */
[----:B------:R-:W-:Y:S02]  /*3260*/  USHF.R.S32.HI UR4, URZ, 0x1f, UR5 ;  /* 0x0000001fff047899 */ /* 0x000fe40008011405 */
[----:B------:R-:W-:-:S02]  /*3270*/  ULOP3.LUT UR6, UR6, 0x3fff, URZ, 0xc0, !UPT ;  /* 0x00003fff06067892 */ /* 0x000fc4000f8ec0ff */
[----:B------:R-:W-:Y:S02]  /*3280*/  ULEA.HI UR4, UR4, UR5, URZ, 0x6 ;  /* 0x0000000504047291 */ /* 0x000fe4000f8f30ff */
[----:B------:R-:W-:Y:S02]  /*3290*/  USHF.R.U32.HI UR5, URZ, 0x4, UR7 ;  /* 0x00000004ff057899 */ /* 0x000fe40008011607 */
[----:B------:R-:W-:Y:S02]  /*32a0*/  USHF.R.S32.HI UR28, URZ, 0x6, UR4 ;  /* 0x00000006ff1c7899 */ /* 0x000fe40008011404 */
[----:B------:R-:W-:Y:S02]  /*32b0*/  ULOP3.LUT UR5, UR5, 0x3fff, URZ, 0xc0, !UPT ;  /* 0x00003fff05057892 */ /* 0x000fe4000f8ec0ff */
[----:B------:R-:W-:Y:S02]  /*32c0*/  UISETP.LT.AND UP0, UPT, UR28, 0x1, UPT ;  /* 0x000000011c00788c */ /* 0x000fe4000bf01270 */
[----:B------:R-:W-:-:S02]  /*32d0*/  ULOP3.LUT UR20, UR6, 0x10000, URZ, 0xfc, !UPT ;  /* 0x0001000006147892 */ /* 0x000fc4000f8efcff */
[----:B------:R-:W-:Y:S02]  /*32e0*/  USEL UR29, UR28, 0x1, !UP0 ;  /* 0x000000011c1d7887 */ /* 0x000fe4000c000000 */
[----:B------:R-:W-:Y:S02]  /*32f0*/  ULOP3.LUT UR21, UR5, 0x10000, URZ, 0xfc, !UPT ;  /* 0x0001000005157892 */ /* 0x000fe4000f8efcff */
[----:B------:R-:W-:Y:S02]  /*3300*/  UIADD3 UR29, UPT, UPT, -UR29, URZ, URZ ;  /* 0x000000ff1d1d7290 */ /* 0x000fe4000fffe1ff */
[----:B-1----:R-:W-:Y:S01]  /*3310*/  UISETP.GE.AND UP4, UPT, UR8, 0x1, UPT ;  /* 0x000000010800788c */ /* 0x002fe2000bf86270 */
[----:B------:R-:W-:Y:S01]  /*3320*/  UMOV UR24, 0x0 ;  /* 0x0000000000187882 */ /* 0x000fe20000000000 */
[----:B------:R-:W-:Y:S01]  /*3330*/  UMOV UR25, 0x4200490 ;  /* 0x0420049000197882 */ /* 0x000fe20000000000 */
[----:B--2---:R-:W-:-:S15]  /*3340*/  R2UR UR30, R0 ;  /* 0x00000000001e72ca */ /* 0x004fde00000e0000 */
.L_x_67:
[----:B------:R-:W-:Y:S02]  /*3350*/  LEA R0, R10, UR17, 0x3 ;  /* 0x000000110a007c11 */ /* 0x000fe4000f8e18ff */
[----:B------:R-:W-:Y:S02]  /*3360*/  SHF.L.U32 R5, R9, 0x1f, RZ ;  /* 0x0000001f09057819 */ /* 0x000fe400000006ff */
[----:B------:R-:W-:Y:S01]  /*3370*/  PLOP3.LUT P0, PT, PT, PT, UP4, 0x80, 0x8 ;  /* 0x000000000008781c */ /* 0x000fe20003f0f048 */
[----:B------:R-:W-:Y:S01]  /*3380*/  VIADD R3, R0, 0x90 ;  /* 0x0000009000037836 */ /* 0x000fe20000000000 */
[----:B-1----:R-:W1:Y:S02]  /*3390*/  SYNCS.PHASECHK.TRANS64.TRYWAIT P1, [R0+URZ+0x80], R5 ;  /* 0x00008005000075a7 */ /* 0x002e6400080211ff */
[----:B-1-3--:R-:W-:Y:S09]  /*33a0*/  @!P1 BRA `(.L_x_61) ;  /* 0x0000004800449947 */ /* 0x00aff20003800000 */
.L_x_130:
[----:B------:R-:W-:Y:S01]  /*33b0*/  LEA R4, R10, UR17, 0x4 ;  /* 0x000000110a047c11 */ /* 0x000fe2000f8e20ff */
[----:B------:R-:W-:Y:S01]  /*33c0*/  @UP4 ULEA UR4, UR14, UR17, 0x3 ;  /* 0x000000110e044291 */ /* 0x000fe2000f8e18ff */
[----:B------:R-:W-:Y:S01]  /*33d0*/  PLOP3.LUT P2, PT, PT, PT, PT, 0x80, 0x8 ;  /* 0x000000000008781c */ /* 0x000fe20003f4f070 */
[----:B------:R-:W-:Y:S01]  /*33e0*/  ULEA UR23, UR22, UR17, 0x3 ;  /* 0x0000001116177291 */ /* 0x000fe2000f8e18ff */
[----:B------:R-:W-:Y:S02]  /*33f0*/  PRMT R3, RZ, 0x654, R3 ;  /* 0x00000654ff037816 */ /* 0x000fe40000000003 */
[----:B-1----:R-:W1:Y:S01]  /*3400*/  LDS.128 R4, [R4+0x110] ;  /* 0x0001100004047984 */ /* 0x002e620000000c00 */
[----:B------:R-:W-:Y:S02]  /*3410*/  @P0 SHF.L.U32 R2, R8, 0x1f, RZ ;  /* 0x0000001f08020819 */ /* 0x000fe400000006ff */
[----:B------:R-:W-:Y:S01]  /*3420*/  SHF.L.U32 R0, R11, 0x1f, RZ ;  /* 0x0000001f0b007819 */ /* 0x000fe200000006ff */
[----:B------:R-:W-:Y:S01]  /*3430*/  @!PT LDS RZ, [RZ] ;  /* 0x00000000fffff984 */ /* 0x000fe20000000800 */
[----:B------:R-:W-:Y:S01]  /*3440*/  @!PT LDS RZ, [RZ] ;  /* 0x00000000fffff984 */ /* 0x000fe20000000800 */
[----:B------:R-:W-:Y:S01]  /*3450*/  @!PT LDS RZ, [RZ] ;  /* 0x00000000fffff984 */ /* 0x000fe20000000800 */
[----:B------:R-:W-:Y:S01]  /*3460*/  @!PT LDS RZ, [RZ] ;  /* 0x00000000fffff984 */ /* 0x000fe20000000800 */
[----:B------:R2:W-:Y:S06]  /*3470*/  MEMBAR.ALL.CTA ;  /* 0x0000000000007992 */ /* 0x0005ec0000008000 */
[----:B--2---:R-:W2:Y:S02]  /*3480*/  FENCE.VIEW.ASYNC.S ;  /* 0x00000000000073c6 */ /* 0x004ea40000000000 */
[----:B--2---:R2:W-:Y:S01]  /*3490*/  SYNCS.ARRIVE.TRANS64.RED.A1T0 RZ, [R3+URZ], RZ ;  /* 0x000000ff03ff79a7 */ /* 0x0045e200081004ff */
[----:B------:R2:W3:Y:S01]  /*34a0*/  @P0 SYNCS.PHASECHK.TRANS64.TRYWAIT P2, [UR4], R2 ;  /* 0x00000002ff0005a7 */ /* 0x0004e20008041104 */
[----:B------:R-:W-:Y:S01]  /*34b0*/  ULEA.HI UR4, UR22, UR22, URZ, 0x1 ;  /* 0x0000001616047291 */ /* 0x000fe2000f8f08ff */
[----:B-1----:R-:W-:-:S03]  /*34c0*/  LOP3.LUT P1, RZ, R6, 0x1, RZ, 0xc0, !PT ;  /* 0x0000000106ff7812 */ /* 0x002fc6000782c0ff */
[----:B------:R-:W-:Y:S02]  /*34d0*/  USHF.L.U32 UR18, UR4, 0x6, URZ ;  /* 0x0000000604127899 */ /* 0x000fe400080006ff */
[----:B------:R-:W-:Y:S02]  /*34e0*/  ULOP3.LUT UR4, UR4, 0xffe, URZ, 0xc0, !UPT ;  /* 0x00000ffe04047892 */ /* 0x000fe4000f8ec0ff */
[----:B------:R-:W-:Y:S02]  /*34f0*/  ULOP3.LUT UR18, UR18, 0xffffff80, URZ, 0xc0, !UPT ;  /* 0xffffff8012127892 */ /* 0x000fe4000f8ec0ff */
[----:B------:R-:W-:Y:S02]  /*3500*/  UIADD3 UR4, UPT, UPT, -UR4, UR22, URZ ;  /* 0x0000001604047290 */ /* 0x000fe4000fffe1ff */
[----:B------:R-:W-:Y:S01]  /*3510*/  UIADD3 UR18, UPT, UPT, UR30, UR18, URZ ;  /* 0x000000121e127290 */ /* 0x000fe2000fffe0ff */
[----:B------:R-:W1:Y:S03]  /*3520*/  SYNCS.PHASECHK.TRANS64.TRYWAIT P0, [UR23+0xc0], R0 ;  /* 0x0000c000ff0075a7 */ /* 0x000e660008001117 */
[----:B------:R-:W-:Y:S01]  /*3530*/  ULEA UR18, UR4, UR18, 0x14 ;  /* 0x0000001204127291 */ /* 0x000fe2000f8ea0ff */
[----:B-123--:R-:W-:Y:S11]  /*3540*/  @!P0 BRA `(.L_x_62) ;  /* 0x0000004400f08947 */ /* 0x00eff60003800000 */
.L_x_132:
[----:B------:R-:W-:Y:S01]  /*3550*/  IADD3 R10, PT, PT, R10, 0x1, RZ ;  /* 0x000000010a0a7810 */ /* 0x000fe20007ffe0ff */
[----:B------:R-:W-:Y:S06]  /*3560*/  BRA.U !UP4, `(.L_x_63) ;  /* 0x000000010c987547 */ /* 0x000fec000b800000 */
[----:B------:R-:W-:Y:S01]  /*3570*/  UPLOP3.LUT UP2, UPT, UPT, UPT, UPT, 0x40, 0x4 ;  /* 0x000000000004789c */ /* 0x000fe20003f4e870 */
[----:B------:R-:W-:Y:S01]  /*3580*/  UMOV UR16, UR29 ;  /* 0x0000001d00107c82 */ /* 0x000fe20008000000 */
[----:B------:R-:W-:Y:S01]  /*3590*/  UMOV UR15, UR28 ;  /* 0x0000001c000f7c82 */ /* 0x000fe20008000000 */
[----:B------:R-:W-:-:S08]  /*35a0*/  UMOV UR6, UR14 ;  /* 0x0000000e00067c82 */ /* 0x000fd00008000000 */
.L_x_66:
[----:B------:R-:W-:Y:S02]  /*35b0*/  UIADD3 UR16, UPT, UPT, UR16, 0x1, URZ ;  /* 0x0000000110107890 */ /* 0x000fe4000fffe0ff */
[----:B--2---:R-:W-:Y:S02]  /*35c0*/  ULEA UR5, UR6, UR17, 0x3 ;  /* 0x0000001106057291 */ /* 0x004fe4000f8e18ff */
[----:B------:R-:W-:Y:S01]  /*35d0*/  UISETP.NE.AND UP3, UPT, UR16, URZ, UPT ;  /* 0x000000ff1000728c */ /* 0x000fe2000bf65270 */
[----:B---3--:R-:W-:Y:S10]  /*35e0*/  @P2 BRA `(.L_x_64) ;  /* 0x00000000000c2947 */ /* 0x008ff40003800000 */
[----:B-1----:R-:W-:Y:S04]  /*35f0*/  SHF.L.U32 R3, R8, 0x1f, RZ ;  /* 0x0000001f08037819 */ /* 0x002fe800000006ff */
[----:B------:R-:W1:Y:S02]  /*3600*/  SYNCS.PHASECHK.TRANS64.TRYWAIT P0, [UR5], R3 ;  /* 0x00000003ff0075a7 */ /* 0x000e640008001105 */
[----:B-1----:R-:W-:Y:S05]  /*3610*/  @!P0 BRA `(.L_x_65) ;  /* 0x0000004400d48947 */ /* 0x002fea0003800000 */
.L_x_64:
[----:B------:R-:W-:Y:S01]  /*3620*/  UISETP.NE.AND UP0, UPT, UR15, 0x1, UPT ;  /* 0x000000010f00788c */ /* 0x000fe2000bf05270 */
[----:B------:R-:W-:Y:S01]  /*3630*/  PLOP3.LUT P2, PT, PT, PT, PT, 0x80, 0x8 ;  /* 0x000000000008781c */ /* 0x000fe20003f4f070 */
[----:B------:R-:W-:Y:S02]  /*3640*/  UIADD3 UR4, UPT, UPT, UR6, 0x1, URZ ;  /* 0x0000000106047890 */ /* 0x000fe4000fffe0ff */
[----:B------:R-:W-:Y:S02]  /*3650*/  ULEA UR12, UR6, UR21, 0x9 ;  /* 0x00000015060c7291 */ /* 0x000fe4000f8e48ff */
[----:B------:R-:W-:Y:S01]  /*3660*/  UISETP.NE.AND UP1, UPT, UR4, 0x5, UPT ;  /* 0x000000050400788c */ /* 0x000fe2000bf25270 */
[----:B------:R-:W-:Y:S01]  /*3670*/  PLOP3.LUT P0, PT, PT, PT, UP0, 0x80, 0x8 ;  /* 0x000000000008781c */ /* 0x000fe20003f0f008 */
[----:B------:R-:W-:Y:S02]  /*3680*/  UIADD3 UR10, UPT, UPT, UR12, 0x2, URZ ;  /* 0x000000020c0a7890 */ /* 0x000fe4000fffe0ff */
[----:B------:R-:W-:Y:S02]  /*3690*/  USEL UR7, URZ, 0x1, UP1 ;  /* 0x00000001ff077887 */ /* 0x000fe40008800000 */
[----:B------:R-:W-:Y:S02]  /*36a0*/  USEL UR14, UR4, URZ, UP1 ;  /* 0x000000ff040e7287 */ /* 0x000fe40008800000 */
[----:B------:R-:W-:Y:S02]  /*36b0*/  UIADD3 UR15, UPT, UPT, UR15, -0x1, URZ ;  /* 0xffffffff0f0f7890 */ /* 0x000fe4000fffe0ff */
[----:B------:R-:W-:Y:S01]  /*36c0*/  @UP0 ULEA UR4, UR14, UR17, 0x3 ;  /* 0x000000110e040291 */ /* 0x000fe2000f8e18ff */
[----:B------:R-:W-:Y:S01]  /*36d0*/  LOP3.LUT R8, R8, UR7, RZ, 0x3c, !PT ;  /* 0x0000000708087c12 */ /* 0x000fe2000f8e3cff */
[----:B------:R-:W-:Y:S01]  /*36e0*/  UIADD3 UR7, UPT, UPT, UR5, 0x28, URZ ;  /* 0x0000002805077890 */ /* 0x000fe2000fffe0ff */
[----:B------:R-:W-:Y:S02]  /*36f0*/  UMOV UR13, 0x80004020 ;  /* 0x80004020000d7882 */ /* 0x000fe40000000000 */
[----:B-1----:R-:W-:Y:S01]  /*3700*/  @P0 SHF.L.U32 R0, R8, 0x1f, RZ ;  /* 0x0000001f08000819 */ /* 0x002fe200000006ff */
[----:B------:R-:W-:Y:S01]  /*3710*/  UMOV UR5, 0x80004020 ;  /* 0x8000402000057882 */ /* 0x000fe20000000000 */
[----:B------:R-:W-:Y:S01]  /*3720*/  UMOV UR11, 0x80004020 ;  /* 0x80004020000b7882 */ /* 0x000fe20000000000 */
[----:B------:R-:W-:Y:S01]  /*3730*/  UMOV UR9, 0x80004020 ;  /* 0x8000402000097882 */ /* 0x000fe20000000000 */
[----:B------:R2:W3:Y:S01]  /*3740*/  @P0 SYNCS.PHASECHK.TRANS64.TRYWAIT P2, [UR4], R0 ;  /* 0x00000000ff0005a7 */ /* 0x0004e20008041104 */
[----:B------:R-:W-:Y:S03]  /*3750*/  ULEA UR4, UR6, UR20, 0x8 ;  /* 0x0000001406047291 */ /* 0x000fe6000f8e40ff */
[----:B------:R-:W-:Y:S01]  /*3760*/  UMOV UR6, UR14 ;  /* 0x0000000e00067c82 */ /* 0x000fe20008000000 */
[----:B------:R-:W-:Y:S05]  /*3770*/  UIADD3 UR8, UPT, UPT, UR4, 0x2, URZ ;  /* 0x0000000204087890 */ /* 0x000fea000fffe0ff */
[----:B------:R2:W-:Y:S01]  /*3780*/  UTCQMMA gdesc[UR4], gdesc[UR12], tmem[UR18], tmem[UR26], idesc[UR27], UP2 ;  /* 0x00ff1a0c040075ea */ /* 0x0005e20009000312 */
[----:B------:R-:W-:Y:S03]  /*3790*/  UPLOP3.LUT UP2, UPT, UPT, UPT, UPT, 0x80, 0x8 ;  /* 0x000000000008789c */ /* 0x000fe60003f4f070 */
[----:B------:R2:W-:Y:S01]  /*37a0*/  UTCQMMA gdesc[UR8], gdesc[UR10], tmem[UR18], tmem[UR24], idesc[UR25], UPT ;  /* 0x00ff180a080075ea */ /* 0x0005e2000b800312 */
[----:B------:R2:W-:Y:S01]  /*37b0*/  UTCBAR.MULTICAST [UR7], URZ, UR19 ;  /* 0x000000ff070073e9 */ /* 0x0005e20008000813 */
[----:B------:R-:W-:Y:S06]  /*37c0*/  BRA.U UP3, `(.L_x_66) ;  /* 0xfffffffd03787547 */ /* 0x000fec000b83ffff */
.L_x_63:
[----:B--2---:R-:W-:Y:S01]  /*37d0*/  UIADD3 UR4, UPT, UPT, UR22, 0x1, URZ ;  /* 0x0000000116047890 */ /* 0x004fe2000fffe0ff */
[C---:B------:R-:W-:Y:S01]  /*37e0*/  ISETP.NE.AND P0, PT, R10.reuse, 0x2, PT ;  /* 0x000000020a00780c */ /* 0x040fe20003f05270 */
[----:B------:R-:W-:Y:S02]  /*37f0*/  UIADD3 UR5, UPT, UPT, UR23, 0xa0, URZ ;  /* 0x000000a017057890 */ /* 0x000fe4000fffe0ff */
[----:B------:R-:W-:Y:S01]  /*3800*/  UISETP.NE.AND UP0, UPT, UR4, 0x4, UPT ;  /* 0x000000040400788c */ /* 0x000fe2000bf05270 */
[----:B-1----:R-:W-:Y:S02]  /*3810*/  SEL R0, RZ, 0x1, P0 ;  /* 0x00000001ff007807 */ /* 0x002fe40000000000 */
[----:B------:R-:W-:Y:S01]  /*3820*/  SEL R10, R10, RZ, P0 ;  /* 0x000000ff0a0a7207 */ /* 0x000fe20000000000 */
[----:B------:R-:W-:Y:S01]  /*3830*/  USEL UR6, URZ, 0x1, UP0 ;  /* 0x00000001ff067887 */ /* 0x000fe20008000000 */
[----:B------:R-:W-:Y:S01]  /*3840*/  LOP3.LUT R9, R9, R0, RZ, 0x3c, !PT ;  /* 0x0000000009097212 */ /* 0x000fe200078e3cff */
[----:B------:R-:W-:Y:S01]  /*3850*/  USEL UR22, UR4, URZ, UP0 ;  /* 0x000000ff04167287 */ /* 0x000fe20008000000 */
[----:B------:R1:W-:Y:S03]  /*3860*/  UTCBAR [UR5], URZ ;  /* 0x000000ff050073e9 */ /* 0x0003e600080000ff */
[----:B------:R-:W-:Y:S01]  /*3870*/  LOP3.LUT R11, R11, UR6, RZ, 0x3c, !PT ;  /* 0x000000060b0b7c12 */ /* 0x000fe2000f8e3cff */
[----:B------:R-:W-:Y:S07]  /*3880*/  @P1 BRA `(.L_x_67) ;  /* 0xfffffff800b01947 */ /* 0x000fee000383ffff */
[----:B------:R-:W2:Y:S01]  /*3890*/  S2UR UR8, SR_CgaCtaId ;  /* 0x00000000000879c3 */ /* 0x000ea20000008800 */
[----:B------:R-:W-:Y:S01]  /*38a0*/  ELECT P0, URZ, PT ;  /* 0x0000000000ff782f */ /* 0x000fe20003800000 */
[----:B------:R-:W-:Y:S01]  /*38b0*/  IMAD.MOV.U32 R0, RZ, RZ, 0x1 ;  /* 0x00000001ff007424 */ /* 0x000fe200078e00ff */
[----:B------:R-:W-:Y:S01]  /*38c0*/  UIADD3 UR17, UPT, UPT, UR17, 0xc0, URZ ;  /* 0x000000c011117890 */ /* 0x000fe2000fffe0ff */
[----:B------:R-:W-:Y:S01]  /*38d0*/  SHF.L.U32 R3, R11, 0x1f, RZ ;  /* 0x0000001f0b037819 */ /* 0x000fe200000006ff */
[----:B------:R-:W-:-:S03]  /*38e0*/  UMOV UR4, 0x40 ;  /* 0x0000004000047882 */ /* 0x000fc60000000000 */
[----:B------:R-:W-:Y:S01]  /*38f0*/  UVIRTCOUNT.DEALLOC.SMPOOL 0x80 ;  /* 0x000000800000784c */ /* 0x000fe20000000000 */
[----:B--2---:R-:W-:Y:S02]  /*3900*/  ULEA UR8, UR8, UR4, 0x18 ;  /* 0x0000000408087291 */ /* 0x004fe4000f8ec0ff */
[----:B------:R-:W-:-:S07]  /*3910*/  ULEA UR4, UR22, UR17, 0x3 ;  /* 0x0000001116047291 */ /* 0x000fce000f8e18ff */
[----:B------:R2:W-:Y:S02]  /*3920*/  @P0 STS.U8 [UR8+0x1c], R0 ;  /* 0x00001c00ff000988 */ /* 0x0005e40008000008 */
[----:B------:R-:W4:Y:S02]  /*3930*/  SYNCS.PHASECHK.TRANS64.TRYWAIT P0, [UR4], R3 ;  /* 0x00000003ff0075a7 */ /* 0x000f240008001104 */
[----:B--2-4-:R-:W-:Y:S05]  /*3940*/  @!P0 BRA `(.L_x_68) ;  /* 0x0000004400208947 */ /* 0x014fea0003800000 */
.L_x_135:
[----:B------:R-:W-:-:S04]  /*3950*/  UIADD3 UR4, UPT, UPT, UR22, 0x1, URZ ;  /* 0x0000000116047890 */ /* 0x000fc8000fffe0ff */
[----:B------:R-:W-:-:S04]  /*3960*/  UISETP.NE.AND UP0, UPT, UR4, 0x4, UPT ;  /* 0x000000040400788c */ /* 0x000fc8000bf05270 */
[----:B------:R-:W-:Y:S02]  /*3970*/  USEL UR6, URZ, 0x1, UP0 ;  /* 0x00000001ff067887 */ /* 0x000fe40008000000 */
[----:B------:R-:W-:-:S04]  /*3980*/  USEL UR4, UR4, URZ, UP0 ;  /* 0x000000ff04047287 */ /* 0x000fc80008000000 */
[----:B-1----:R-:W-:Y:S01]  /*3990*/  ULEA UR5, UR4, UR17, 0x3 ;  /* 0x0000001104057291 */ /* 0x002fe2000f8e18ff */
[----:B------:R-:W-:-:S04]  /*39a0*/  LOP3.LUT R2, R11, UR6, RZ, 0x3c, !PT ;  /* 0x000000060b027c12 */ /* 0x000fc8000f8e3cff */
[----:B--2---:R-:W-:-:S04]  /*39b0*/  SHF.L.U32 R3, R2, 0x1f, RZ ;  /* 0x0000001f02037819 */ /* 0x004fc800000006ff */
[----:B------:R-:W1:Y:S02]  /*39c0*/  SYNCS.PHASECHK.TRANS64.TRYWAIT P0, [UR5], R3 ;  /* 0x00000003ff0075a7 */ /* 0x000e640008001105 */
[----:B-1----:R-:W-:Y:S05]  /*39d0*/  @!P0 BRA `(.L_x_69) ;  /* 0x0000004400148947 */ /* 0x002fea0003800000 */
.L_x_137:
        /* <DEDUP_REMOVED lines=9> */
.L_x_139:
[----:B------:R-:W-:-:S04]  /*3a70*/  UIADD3 UR4, UPT, UPT, UR4, 0x1, URZ ;  /* 0x0000000104047890 */ /* 0x000fc8000fffe0ff */
[----:B------:R-:W-:-:S04]  /*3a80*/  UISETP.NE.AND UP0, UPT, UR4, 0x4, UPT ;  /* 0x000000040400788c */ /* 0x000fc8000bf05270 */
[----:B------:R-:W-:Y:S02]  /*3a90*/  USEL UR5, URZ, 0x1, UP0 ;  /* 0x00000001ff057887 */ /* 0x000fe40008000000 */
[----:B------:R-:W-:-:S04]  /*3aa0*/  USEL UR4, UR4, URZ, UP0 ;  /* 0x000000ff04047287 */ /* 0x000fc80008000000 */
[----:B------:R-:W-:Y:S01]  /*3ab0*/  ULEA UR4, UR4, UR17, 0x3 ;  /* 0x0000001104047291 */ /* 0x000fe2000f8e18ff */
[----:B-1----:R-:W-:-:S04]  /*3ac0*/  LOP3.LUT R3, R2, UR5, RZ, 0x3c, !PT ;  /* 0x0000000502037c12 */ /* 0x002fc8000f8e3cff */
[----:B------:R-:W-:-:S04]  /*3ad0*/  SHF.L.U32 R3, R3, 0x1f, RZ ;  /* 0x0000001f03037819 */ /* 0x000fc800000006ff */
[----:B------:R-:W1:Y:S02]  /*3ae0*/  SYNCS.PHASECHK.TRANS64.TRYWAIT P0, [UR4], R3 ;  /* 0x00000003ff0075a7 */ /* 0x000e640008001104 */
[----:B-1----:R-:W-:Y:S05]  /*3af0*/  @!P0 BRA `(.L_x_71) ;  /* 0x0000004000fc8947 */ /* 0x002fea0003800000 */
.L_x_141:
[----:B------:R-:W-:Y:S01]  /*3b00*/  NOP ;  /* 0x0000000000007918 */ /* 0x000fe20000000000 */
[----:B-1----:R-:W1:Y:S01]  /*3b10*/  LDS R0, [UR8+0x14] ;  /* 0x00001408ff007984 */ /* 0x002e620008000800 */
[----:B------:R-:W-:Y:S01]  /*3b20*/  ULOP3.LUT UR4, UR30, 0xffff, URZ, 0xc0, !UPT ;  /* 0x0000ffff1e047892 */ /* 0x000fe2000f8ec0ff */
[----:B------:R-:W-:Y:S01]  /*3b30*/  UMOV UR5, 0xffff ;  /* 0x0000ffff00057882 */ /* 0x000fe20000000000 */
[----:B------:R-:W-:Y:S02]  /*3b40*/  UMOV UR6, 0x1 ;  /* 0x0000000100067882 */ /* 0x000fe40000000000 */
[----:B------:R-:W-:-:S04]  /*3b50*/  USHF.R.U32.HI UR4, URZ, 0x5, UR4 ;  /* 0x00000005ff047899 */ /* 0x000fc80008011604 */
[----:B------:R-:W-:Y:S02]  /*3b60*/  USHF.L.U32 UR5, UR5, UR4, URZ ;  /* 0x0000000405057299 */ /* 0x000fe400080006ff */
[----:B------:R-:W-:-:S04]  /*3b70*/  USHF.L.U32 UR4, UR6, UR4, URZ ;  /* 0x0000000406047299 */ /* 0x000fc800080006ff */
[----:B-1----:R-:W-:-:S04]  /*3b80*/  LOP3.LUT R0, R0, UR5, RZ, 0xc0, !PT ;  /* 0x0000000500007c12 */ /* 0x002fc8000f8ec0ff */
[----:B------:R-:W-:-:S13]  /*3b90*/  ISETP.NE.AND P0, PT, R0, UR5, PT ;  /* 0x0000000500007c0c */ /* 0x000fda000bf05270 */
[----:B------:R-:W-:Y:S05]  /*3ba0*/  @P0 BRA `(.L_x_72) ;  /* 0x0000000000580947 */ /* 0x000fea0003800000 */
[----:B------:R-:W1:Y:S02]  /*3bb0*/  LDS R0, [UR8+0x18] ;  /* 0x00001808ff007984 */ /* 0x000e640008000800 */
[----:B-1----:R-:W-:-:S04]  /*3bc0*/  LOP3.LUT R0, R0, UR4, RZ, 0xc0, !PT ;  /* 0x0000000400007c12 */ /* 0x002fc8000f8ec0ff */
[----:B------:R-:W-:-:S13]  /*3bd0*/  ISETP.NE.AND P0, PT, R0, UR4, PT ;  /* 0x0000000400007c0c */ /* 0x000fda000bf05270 */
[----:B------:R-:W-:Y:S05]  /*3be0*/  @P0 BRA `(.L_x_73) ;  /* 0x00000000003c0947 */ /* 0x000fea0003800000 */
[----:B------:R-:W1:Y:S01]  /*3bf0*/  S2R R2, SR_LANEID ;  /* 0x0000000000027919 */ /* 0x000e620000000000 */
[----:B------:R-:W-:Y:S01]  /*3c00*/  ULOP3.LUT UR5, URZ, UR5, URZ, 0x33, !UPT ;  /* 0x00000005ff057292 */ /* 0x000fe2000f8e33ff */
[----:B------:R-:W-:Y:S01]  /*3c10*/  LOP3.LUT R4, RZ, UR4, RZ, 0x33, !PT ;  /* 0x00000004ff047c12 */ /* 0x000fe2000f8e33ff */
[----:B------:R-:W-:Y:S02]  /*3c20*/  VOTEU.ANY UR4, UPT, PT ;  /* 0x0000000000047886 */ /* 0x000fe400038e0100 */
[----:B------:R-:W-:Y:S01]  /*3c30*/  UFLO.U32 UR4, UR4 ;  /* 0x00000004000472bd */ /* 0x000fe200080e0000 */
[----:B------:R-:W2:Y:S01]  /*3c40*/  REDUX UR6, R4 ;  /* 0x00000000040673c4 */ /* 0x000ea20000000000 */
[----:B------:R-:W-:-:S06]  /*3c50*/  IMAD.U32 R0, RZ, RZ, UR5 ;  /* 0x00000005ff007e24 */ /* 0x000fcc000f8e00ff */
[----:B------:R4:W-:Y:S01]  /*3c60*/  UTCATOMSWS.AND URZ, UR5 ;  /* 0x0000000500ff79e3 */ /* 0x0009e20008000000 */
[----:B------:R-:W3:Y:S01]  /*3c70*/  REDUX UR7, R0 ;  /* 0x00000000000773c4 */ /* 0x000ee20000000000 */
[----:B-1----:R-:W-:Y:S01]  /*3c80*/  ISETP.EQ.U32.AND P0, PT, R2, UR4, PT ;  /* 0x0000000402007c0c */ /* 0x002fe2000bf02070 */
[----:B--2---:R-:W-:Y:S01]  /*3c90*/  IMAD.U32 R2, RZ, RZ, UR6 ;  /* 0x00000006ff027e24 */ /* 0x004fe2000f8e00ff */
[----:B---3--:R-:W-:-:S11]  /*3ca0*/  MOV R3, UR7 ;  /* 0x0000000700037c02 */ /* 0x008fd60008000f00 */
[----:B------:R4:W-:Y:S04]  /*3cb0*/  @P0 ATOMS.AND RZ, [UR8+0x14], R3 ;  /* 0x00001403ffff098c */ /* 0x0009e8000a800008 */
[----:B------:R4:W-:Y:S01]  /*3cc0*/  @P0 ATOMS.AND RZ, [UR8+0x18], R2 ;  /* 0x00001802ffff098c */ /* 0x0009e2000a800008 */
[----:B------:R-:W-:Y:S05]  /*3cd0*/  BRA `(.L_x_74) ;  /* 0x0000000000147947 */ /* 0x000fea0003800000 */
.L_x_73:
[----:B------:R-:W-:Y:S02]  /*3ce0*/  MOV R2, 0x3d00 ;  /* 0x00003d0000027802 */ /* 0x000fe40000000f00 */
[----:B---3-5:R-:W-:Y:S05]  /*3cf0*/  CALL.REL.NOINC `($__internal_0_$__cuda_sm10x_tcgen05_guardrail_trap_col_being_dealloced_not_returned_by_alloc) ;  /* 0x0000004400587944 */ /* 0x028fea0003c00000 */
[----:B------:R-:W-:Y:S05]  /*3d00*/  BRA `(.L_x_74) ;  /* 0x0000000000087947 */ /* 0x000fea0003800000 */
.L_x_72:
[----:B------:R-:W-:Y:S02]  /*3d10*/  MOV R2, 0x3d30 ;  /* 0x00003d3000027802 */ /* 0x000fe40000000f00 */
[----:B---3-5:R-:W-:Y:S05]  /*3d20*/  CALL.REL.NOINC `($__internal_2_$__cuda_sm10x_tcgen05_guardrail_trap_unallocated_columns_being_dealloced) ;  /* 0x0000004400647944 */ /* 0x028fea0003c00000 */
.L_x_74:
[----:B------:R-:W-:Y:S01]  /*3d30*/  NOP ;  /* 0x0000000000007918 */ /* 0x000fe20000000000 */
[----:B----4-:R-:W-:Y:S05]  /*3d40*/  EXIT ;  /* 0x000000000000794d */ /* 0x010fea0003800000 */
.L_x_56:
[----:B------:R-:W-:-:S09]  /*3d50*/  UISETP.NE.OR UP0, UPT, UR18, 0x3, !UP3 ;  /* 0x000000031200788c */ /* 0x000fd2000df05670 */
[----:B------:R-:W-:Y:S05]  /*3d60*/  BRA.U UP0, `(.L_x_75) ;  /* 0x0000000d00ac7547 */ /* 0x000fea000b800000 */
[----:B------:R-:W2:Y:S01]  /*3d70*/  LDCU.64 UR4, c[0x0][0x888] ;  /* 0x00011100ff0477ac */ /* 0x000ea20008000a00 */
[----:B------:R-:W3:Y:S01]  /*3d80*/  S2UR UR10, SR_CgaCtaId ;  /* 0x00000000000a79c3 */ /* 0x000ee20000008800 */
[----:B------:R-:W-:Y:S02]  /*3d90*/  HFMA2 R9, -RZ, RZ, 0, 0 ;  /* 0x00000000ff097431 */ /* 0x000fe400000001ff */
[----:B------:R-:W-:Y:S01]  /*3da0*/  IMAD.MOV.U32 R11, RZ, RZ, 0x1 ;  /* 0x00000001ff0b7424 */ /* 0x000fe200078e00ff */
[----:B------:R-:W4:Y:S01]  /*3db0*/  LDCU UR31, c[0x0][0x370] ;  /* 0x00006e00ff1f77ac */ /* 0x000f220008000800 */
[----:B------:R-:W-:Y:S01]  /*3dc0*/  IMAD.MOV.U32 R10, RZ, RZ, RZ ;  /* 0x000000ffff0a7224 */ /* 0x000fe200078e00ff */
[----:B------:R-:W-:Y:S01]  /*3dd0*/  MOV R3, 0x1000 ;  /* 0x0000100000037802 */ /* 0x000fe20000000f00 */
[----:B------:R-:W4:Y:S01]  /*3de0*/  LDCU.128 UR32, c[0x0][0xb10] ;  /* 0x00016200ff2077ac */ /* 0x000f220008000c00 */
[----:B------:R-:W1:Y:S01]  /*3df0*/  LDC.64 R12, c[0x0][0x348] ;  /* 0x0000d200ff0c7b82 */ /* 0x000e620000000a00 */
[----:B------:R-:W3:Y:S01]  /*3e00*/  LDCU UR27, c[0x0][0x374] ;  /* 0x00006e80ff1b77ac */ /* 0x000ee20008000800 */
[----:B------:R-:W3:Y:S01]  /*3e10*/  LDCU.64 UR28, c[0x0][0x890] ;  /* 0x00011200ff1c77ac */ /* 0x000ee20008000a00 */
[----:B------:R-:W3:Y:S01]  /*3e20*/  LDCU UR15, c[0x0][0xb0c] ;  /* 0x00016180ff0f77ac */ /* 0x000ee20008000800 */
[----:B--2---:R-:W-:Y:S01]  /*3e30*/  UISETP.NE.U32.AND UP0, UPT, UR4, URZ, UPT ;  /* 0x000000ff0400728c */ /* 0x004fe2000bf05070 */
[----:B------:R-:W2:Y:S01]  /*3e40*/  LDCU UR43, c[0x0][0xb20] ;  /* 0x00016400ff2b77ac */ /* 0x000ea20008000800 */
[----:B------:R-:W2:Y:S01]  /*3e50*/  LDCU UR4, c[0x0][0xb30] ;  /* 0x00016600ff0477ac */ /* 0x000ea20008000800 */
[----:B------:R-:W-:Y:S01]  /*3e60*/  UMOV UR21, 0x400 ;  /* 0x0000040000157882 */ /* 0x000fe20000000000 */
[----:B----4-:R-:W-:-:S02]  /*3e70*/  UIMAD.WIDE.U32 UR6, UR31, UR32, URZ ;  /* 0x000000201f0672a5 */ /* 0x010fc4000f8e00ff */
[----:B---3--:R-:W-:Y:S02]  /*3e80*/  UIMAD.WIDE.U32 UR8, UR27, UR35, URZ ;  /* 0x000000231b0872a5 */ /* 0x008fe4000f8e00ff */
[----:B------:R-:W-:Y:S02]  /*3e90*/  ULEA UR21, UR10, UR21, 0x18 ;  /* 0x000000150a157291 */ /* 0x000fe4000f8ec0ff */
[----:B------:R-:W-:Y:S02]  /*3ea0*/  USEL UR37, URZ, 0x1, UP6 ;  /* 0x00000001ff257887 */ /* 0x000fe4000b000000 */
[----:B------:R-:W-:Y:S02]  /*3eb0*/  UISETP.NE.U32.AND UP6, UPT, UR28, URZ, UPT ;  /* 0x000000ff1c00728c */ /* 0x000fe4000bfc5070 */
[----:B------:R-:W-:Y:S02]  /*3ec0*/  UIADD3 UR38, UPT, UPT, UR21, 0x58, URZ ;  /* 0x0000005815267890 */ /* 0x000fe4000fffe0ff */
[----:B------:R-:W-:-:S02]  /*3ed0*/  UIADD3 UR17, UPT, UPT, UR21, 0x50, URZ ;  /* 0x0000005015117890 */ /* 0x000fc4000fffe0ff */
[----:B------:R-:W-:Y:S02]  /*3ee0*/  UISETP.NE.AND.EX UP5, UPT, UR5, URZ, UPT, UP0 ;  /* 0x000000ff0500728c */ /* 0x000fe4000bfa5300 */
[----:B------:R-:W-:Y:S01]  /*3ef0*/  UISETP.NE.AND UP0, UPT, UR42, 0x1, UPT ;  /* 0x000000012a00788c */ /* 0x000fe2000bf05270 */
[----:B------:R-:W-:Y:S01]  /*3f00*/  UMOV UR41, UR7 ;  /* 0x0000000700297c82 */ /* 0x000fe20008000000 */
[----:B------:R-:W-:Y:S01]  /*3f10*/  UMOV UR40, UR9 ;  /* 0x0000000900287c82 */ /* 0x000fe20008000000 */
[----:B------:R-:W-:Y:S02]  /*3f20*/  UISETP.NE.AND UP0, UPT, UR15, 0x1, UPT ;  /* 0x000000010f00788c */ /* 0x000fe4000bf05270 */
[----:B------:R-:W-:Y:S02]  /*3f30*/  UPLOP3.LUT UP4, UPT, UPT, UPT, UPT, 0x40, 0x4 ;  /* 0x000000000004789c */ /* 0x000fe40003f8e870 */
[----:B------:R-:W-:Y:S01]  /*3f40*/  UISETP.GE.AND UP2, UPT, UR42, 0x1, UPT ;  /* 0x000000012a00788c */ /* 0x000fe2000bf46270 */
[----:B------:R-:W3:Y:S01]  /*3f50*/  LDCU.64 UR22, c[0x0][0xb28] ;  /* 0x00016500ff1677ac */ /* 0x000ee20008000a00 */
[----:B------:R-:W-:-:S02]  /*3f60*/  UISETP.NE.AND.EX UP6, UPT, UR29, URZ, UPT, UP6 ;  /* 0x000000ff1d00728c */ /* 0x000fc4000bfc5360 */
[----:B------:R-:W-:Y:S02]  /*3f70*/  UPRMT UR38, UR10, 0x654, UR38 ;  /* 0x000006540a267896 */ /* 0x000fe40008000026 */
[----:B------:R-:W-:Y:S02]  /*3f80*/  UPRMT UR39, UR10, 0x654, UR17 ;  /* 0x000006540a277896 */ /* 0x000fe40008000011 */
[----:B------:R-:W-:Y:S02]  /*3f90*/  USHF.R.U32.HI UR41, URZ, UR33, UR41 ;  /* 0x00000021ff297299 */ /* 0x000fe40008011629 */
[----:B--2---:R-:W-:Y:S02]  /*3fa0*/  USHF.R.U32.HI UR40, URZ, UR43, UR40 ;  /* 0x0000002bff287299 */ /* 0x004fe40008011628 */
[----:B------:R-:W-:Y:S02]  /*3fb0*/  UISETP.NE.AND UP0, UPT, UR34, 0x1, UPT ;  /* 0x000000012200788c */ /* 0x000fe4000bf05270 */
[----:B-1----:R-:W-:-:S11]  /*3fc0*/  UISETP.NE.AND UP3, UPT, UR4, 0x1, UPT ;  /* 0x000000010400788c */ /* 0x002fd6000bf65270 */
.L_x_84:
[C---:B------:R-:W-:Y:S02]  /*3fd0*/  LEA R8, R10.reuse, UR21, 0x3 ;  /* 0x000000150a087c11 */ /* 0x040fe4000f8e18ff */
[----:B------:R-:W-:Y:S02]  /*3fe0*/  SHF.L.U32 R5, R9, 0x1f, RZ ;  /* 0x0000001f09057819 */ /* 0x000fe400000006ff */
[----:B------:R-:W-:Y:S02]  /*3ff0*/  LEA R6, R10, UR21, 0x4 ;  /* 0x000000150a067c11 */ /* 0x000fe4000f8e20ff */
[----:B-1----:R-:W1:Y:S02]  /*4000*/  SYNCS.PHASECHK.TRANS64.TRYWAIT P0, [R8+URZ+0x80], R5 ;  /* 0x00008005080075a7 */ /* 0x002e6400080011ff */
[----:B-1----:R-:W-:Y:S05]  /*4010*/  @!P0 BRA `(.L_x_76) ;  /* 0x0000003c00cc8947 */ /* 0x002fea0003800000 */
.L_x_142:
[----:B-1----:R-:W1:Y:S01]  /*4020*/  LDS.128 R4, [R6+0x110] ;  /* 0x0001100006047984 */ /* 0x002e620000000c00 */
[----:B------:R-:W-:Y:S01]  /*4030*/  UISETP.GE.AND UP0, UPT, UR42, 0x1, UPT ;  /* 0x000000012a00788c */ /* 0x000fe2000bf06270 */
[----:B------:R-:W-:Y:S01]  /*4040*/  @!PT LDS RZ, [RZ] ;  /* 0x00000000fffff984 */ /* 0x000fe20000000800 */
[----:B------:R-:W-:Y:S01]  /*4050*/  @!PT LDS RZ, [RZ] ;  /* 0x00000000fffff984 */ /* 0x000fe20000000800 */
[----:B------:R-:W-:Y:S01]  /*4060*/  @!PT LDS RZ, [RZ] ;  /* 0x00000000fffff984 */ /* 0x000fe20000000800 */
[----:B------:R-:W-:Y:S01]  /*4070*/  @!PT LDS RZ, [RZ] ;  /* 0x00000000fffff984 */ /* 0x000fe20000000800 */
[----:B------:R2:W-:Y:S06]  /*4080*/  MEMBAR.ALL.CTA ;  /* 0x0000000000007992 */ /* 0x0005ec0000008000 */
[----:B--2---:R-:W2:Y:S01]  /*4090*/  FENCE.VIEW.ASYNC.S ;  /* 0x00000000000073c6 */ /* 0x004ea20000000000 */
[----:B-1----:R-:W-:Y:S11]  /*40a0*/  LOP3.LUT P0, RZ, R6, 0x1, RZ, 0xc0, !PT ;  /* 0x0000000106ff7812 */ /* 0x002ff6000780c0ff */
[----:B------:R-:W-:Y:S02]  /*40b0*/  @!UPT UIADD3 URZ, UPT, UPT, URZ, URZ, URZ ;  /* 0x000000fffffff290 */ /* 0x000fe4000fffe0ff */
[----:B--2---:R-:W-:Y:S01]  /*40c0*/  VOTEU.ANY UP2, P0 ;  /* 0x0000000000ff7886 */ /* 0x004fe20000040100 */
[----:B------:R-:W-:Y:S11]  /*40d0*/  PLOP3.LUT P0, PT, PT, PT, UP2, 0x80, 0x8 ;  /* 0x000000000008781c */ /* 0x000ff60003f0f028 */
[----:B------:R-:W-:Y:S02]  /*40e0*/  @!UPT UIADD3 URZ, UPT, UPT, URZ, URZ, URZ ;  /* 0x000000fffffff290 */ /* 0x000fe4000fffe0ff */
[----:B------:R-:W-:Y:S02]  /*40f0*/  @P0 SHF.R.U32.HI R0, RZ, 0x10, R5 ;  /* 0x00000010ff000819 */ /* 0x000fe40000011605 */
[----:B------:R-:W-:Y:S02]  /*4100*/  @P0 MOV R2, R4 ;  /* 0x0000000400020202 */ /* 0x000fe40000000f00 */
[----:B------:R-:W-:Y:S01]  /*4110*/  @P0 R2UR UR4, R0 ;  /* 0x00000000000402ca */ /* 0x000fe200000e0000 */
[----:B------:R-:W-:Y:S01]  /*4120*/  VIADD R0, R8, 0x90 ;  /* 0x0000009008007836 */ /* 0x000fe20000000000 */
[----:B------:R-:W-:Y:S02]  /*4130*/  @P0 LOP3.LUT R4, R5, 0xffff, RZ, 0xc0, !PT ;  /* 0x0000ffff05040812 */ /* 0x000fe400078ec0ff */
[----:B------:R-:W-:Y:S02]  /*4140*/  @P0 R2UR UR6, R2 ;  /* 0x00000000020602ca */ /* 0x000fe400000e0000 */
[----:B------:R-:W-:Y:S02]  /*4150*/  PRMT R0, RZ, 0x654, R0 ;  /* 0x00000654ff007816 */ /* 0x000fe40000000000 */
[----:B------:R-:W-:Y:S02]  /*4160*/  @P0 R2UR UR5, R4 ;  /* 0x00000000040502ca */ /* 0x000fe400000e0000 */
[----:B------:R1:W-:Y:S03]  /*4170*/  SYNCS.ARRIVE.TRANS64.RED.A1T0 RZ, [R0+URZ], RZ ;  /* 0x000000ff00ff79a7 */ /* 0x0003e600081004ff */
[----:B------:R-:W-:Y:S04]  /*4180*/  @UP2 UMOV UR26, UR4 ;  /* 0x00000004001a2c82 */ /* 0x000fe80008000000 */
[----:B------:R-:W-:Y:S04]  /*4190*/  @UP2 UMOV UR14, UR6 ;  /* 0x00000006000e2c82 */ /* 0x000fe80008000000 */
[----:B------:R-:W-:Y:S01]  /*41a0*/  @UP2 UMOV UR13, UR5 ;  /* 0x00000005000d2c82 */ /* 0x000fe20008000000 */
[----:B------:R-:W-:Y:S05]  /*41b0*/  BRA.U !UP0, `(.L_x_77) ;  /* 0x0000000108c07547 */ /* 0x000fea000b800000 */
[----:B------:R-:W-:Y:S02]  /*41c0*/  UIMAD.WIDE.U32 UR8, UR13, UR35, URZ ;  /* 0x000000230d0872a5 */ /* 0x000fe4000f8e00ff */
[----:B------:R-:W-:Y:S02]  /*41d0*/  UP2UR UR12, UPR, URZ, 0x4 ;  /* 0x00000004ff0c7883 */ /* 0x000fe40008000000 */
[----:B------:R-:W-:Y:S02]  /*41e0*/  UISETP.NE.AND UP2, UPT, UR34, 0x1, UPT ;  /* 0x000000012200788c */ /* 0x000fe4000bf45270 */
[----:B------:R-:W-:Y:S02]  /*41f0*/  UIMAD.WIDE.U32 UR10, UR14, UR32, URZ ;  /* 0x000000200e0a72a5 */ /* 0x000fe4000f8e00ff */
[----:B------:R-:W-:Y:S02]  /*4200*/  USEL UR4, UR27, UR40, !UP2 ;  /* 0x000000281b047287 */ /* 0x000fe4000d000000 */
[----:B------:R-:W-:Y:S02]  /*4210*/  UISETP.NE.AND UP0, UPT, UR15, 0x1, UPT ;  /* 0x000000010f00788c */ /* 0x000fe4000bf05270 */
[----:B------:R-:W-:Y:S02]  /*4220*/  UP2UR UR16, UPR, URZ, 0x2 ;  /* 0x00000002ff107883 */ /* 0x000fe40008000000 */
[----:B------:R-:W-:Y:S02]  /*4230*/  UISETP.NE.AND UP1, UPT, UR42, 0x1, UPT ;  /* 0x000000012a00788c */ /* 0x000fe4000bf25270 */
[----:B---3--:R-:W-:Y:S02]  /*4240*/  UIMAD.WIDE.U32 UR18, UR4, UR22, URZ ;  /* 0x00000016041272a5 */ /* 0x008fe4000f8e00ff */
[----:B------:R-:W-:Y:S01]  /*4250*/  USEL UR7, UR31, UR41, !UP0 ;  /* 0x000000291f077287 */ /* 0x000fe2000c000000 */
[----:B------:R-:W-:Y:S02]  /*4260*/  UMOV UR5, UR9 ;  /* 0x0000000900057c82 */ /* 0x000fe40008000000 */
[----:B------:R-:W-:Y:S02]  /*4270*/  USHF.R.U32.HI UR6, URZ, UR43, UR5 ;  /* 0x0000002bff067299 */ /* 0x000fe40008011605 */
[----:B------:R-:W-:Y:S02]  /*4280*/  UIMAD.WIDE.U32 UR24, UR7, UR22, URZ ;  /* 0x00000016071872a5 */ /* 0x000fe4000f8e00ff */
[----:B------:R-:W-:Y:S02]  /*4290*/  USEL UR6, UR13, UR6, !UP2 ;  /* 0x000000060d067287 */ /* 0x000fe4000d000000 */
[----:B------:R-:W-:Y:S01]  /*42a0*/  UISETP.NE.AND UP2, UPT, UR12, URZ, UPT ;  /* 0x000000ff0c00728c */ /* 0x000fe2000bf45270 */
[----:B------:R-:W-:Y:S01]  /*42b0*/  UMOV UR5, UR11 ;  /* 0x0000000b00057c82 */ /* 0x000fe20008000000 */
[----:B------:R-:W-:Y:S02]  /*42c0*/  UIMAD.WIDE.U32 UR10, UR6, UR22, URZ ;  /* 0x00000016060a72a5 */ /* 0x000fe4000f8e00ff */
[----:B------:R-:W-:Y:S03]  /*42d0*/  USHF.R.U32.HI UR8, URZ, UR33, UR5 ;  /* 0x00000021ff087299 */ /* 0x000fe60008011605 */
[----:B------:R-:W-:Y:S02]  /*42e0*/  UMOV UR5, UR19 ;  /* 0x0000001300057c82 */ /* 0x000fe40008000000 */
[----:B------:R-:W-:Y:S03]  /*42f0*/  @UP1 USHF.R.U32.HI UR4, URZ, UR23, UR5 ;  /* 0x00000017ff041299 */ /* 0x000fe60008011605 */
[----:B------:R-:W-:Y:S01]  /*4300*/  UMOV UR5, UR25 ;  /* 0x0000001900057c82 */ /* 0x000fe20008000000 */
[----:B------:R-:W-:Y:S02]  /*4310*/  UIMAD UR4, UR42, UR4, URZ ;  /* 0x000000042a0472a4 */ /* 0x000fe4000f8e02ff */
[----:B------:R-:W-:Y:S02]  /*4320*/  @UP1 USHF.R.U32.HI UR7, URZ, UR23, UR5 ;  /* 0x00000017ff071299 */ /* 0x000fe40008011605 */
[----:B------:R-:W-:Y:S02]  /*4330*/  USEL UR5, UR14, UR8, !UP0 ;  /* 0x000000080e057287 */ /* 0x000fe4000c000000 */
[----:B------:R-:W-:Y:S02]  /*4340*/  UIMAD UR8, UR42, UR7, URZ ;  /* 0x000000072a0872a4 */ /* 0x000fe4000f8e02ff */
[----:B------:R-:W-:Y:S03]  /*4350*/  UISETP.GE.AND UP0, UPT, UR6, UR4, UPT ;  /* 0x000000040600728c */ /* 0x000fe6000bf06270 */
[----:B------:R-:W-:Y:S01]  /*4360*/  UMOV UR4, UR11 ;  /* 0x0000000b00047c82 */ /* 0x000fe20008000000 */
[----:B------:R-:W-:Y:S02]  /*4370*/  UISETP.GE.OR UP0, UPT, UR5, UR8, UP0 ;  /* 0x000000080500728c */ /* 0x000fe40008706670 */
[----:B------:R-:W-:Y:S02]  /*4380*/  USHF.R.U32.HI UR4, URZ, UR23, UR4 ;  /* 0x00000017ff047299 */ /* 0x000fe40008011604 */
[----:B------:R-:W-:Y:S02]  /*4390*/  UIMAD.WIDE.U32 UR8, UR5, UR22, URZ ;  /* 0x00000016050872a5 */ /* 0x000fe4000f8e00ff */
[----:B------:R-:W-:Y:S04]  /*43a0*/  USEL UR10, UR6, UR4, !UP1 ;  /* 0x00000004060a7287 */ /* 0x000fe8000c800000 */
[----:B------:R-:W-:Y:S01]  /*43b0*/  UIADD3 UR11, UPT, UPT, -UR10, URZ, URZ ;  /* 0x000000ff0a0b7290 */ /* 0x000fe2000fffe1ff */
[----:B------:R-:W-:Y:S02]  /*43c0*/  @!UP0 UMOV UR4, UR9 ;  /* 0x0000000900048c82 */ /* 0x000fe40008000000 */
[----:B------:R-:W-:Y:S02]  /*43d0*/  @!UP0 USHF.R.U32.HI UR4, URZ, UR23, UR4 ;  /* 0x00000017ff048299 */ /* 0x000fe40008011604 */
[----:B------:R-:W-:Y:S02]  /*43e0*/  UIMAD UR8, UR42, UR11, UR6 ;  /* 0x0000000b2a0872a4 */ /* 0x000fe4000f8e0206 */
[----:B------:R-:W-:Y:S02]  /*43f0*/  @!UP0 USEL UR4, UR5, UR4, !UP1 ;  /* 0x0000000405048287 */ /* 0x000fe4000c800000 */
[----:B------:R-:W-:Y:S02]  /*4400*/  UISETP.NE.AND UP1, UPT, UR16, URZ, UPT ;  /* 0x000000ff1000728c */ /* 0x000fe4000bf25270 */
[----:B------:R-:W-:Y:S02]  /*4410*/  @!UP0 UIMAD UR8, UR7, UR8, UR4 ;  /* 0x00000008070882a4 */ /* 0x000fe4000f8e0204 */
[----:B------:R-:W-:Y:S02]  /*4420*/  @!UP0 UIADD3 UR9, UPT, UPT, UR10, -UR4, URZ ;  /* 0x800000040a098290 */ /* 0x000fe4000fffe0ff */
[----:B------:R-:W-:Y:S02]  /*4430*/  UIADD3 UR4, UPT, UPT, -UR5, URZ, URZ ;  /* 0x000000ff05047290 */ /* 0x000fe4000fffe1ff */
[----:B------:R-:W-:Y:S02]  /*4440*/  UIADD3 UR7, UPT, UPT, -UR6, URZ, URZ ;  /* 0x000000ff06077290 */ /* 0x000fe4000fffe1ff */
[----:B------:R-:W-:Y:S02]  /*4450*/  @!UP0 UIMAD UR6, UR9, UR42, UR5 ;  /* 0x0000002a090682a4 */ /* 0x000fe4000f8e0205 */
[----:B------:R-:W-:Y:S02]  /*4460*/  UIMAD UR14, UR15, UR4, UR14 ;  /* 0x000000040f0e72a4 */ /* 0x000fe4000f8e020e */
[----:B------:R-:W-:Y:S01]  /*4470*/  UIMAD UR13, UR34, UR7, UR13 ;  /* 0x00000007220d72a4 */ /* 0x000fe2000f8e020d */
[----:B------:R-:W-:Y:S02]  /*4480*/  @!UP0 UMOV UR5, UR8 ;  /* 0x0000000800058c82 */ /* 0x000fe40008000000 */
[----:B------:R-:W-:Y:S02]  /*4490*/  UIMAD UR14, UR5, UR15, UR14 ;  /* 0x0000000f050e72a4 */ /* 0x000fe4000f8e020e */
[----:B------:R-:W-:Y:S11]  /*44a0*/  UIMAD UR13, UR6, UR34, UR13 ;  /* 0x00000022060d72a4 */ /* 0x000ff6000f8e020d */
[----:B------:R-:W-:Y:S01]  /*44b0*/  @!UPT UIADD3 URZ, UPT, UPT, URZ, URZ, URZ ;  /* 0x000000fffffff290 */ /* 0x000fe2000fffe0ff */
.L_x_77:
[----:B------:R-:W2:Y:S01]  /*44c0*/  @!UP3 LDCU.128 UR8, c[0x0][0xb10] ;  /* 0x00016200ff08b7ac */ /* 0x000ea20008000c00 */
[----:B------:R-:W-:Y:S02]  /*44d0*/  ISETP.NE.U32.AND P0, PT, RZ, UR28, PT ;  /* 0x0000001cff007c0c */ /* 0x000fe4000bf05070 */
[----:B------:R-:W-:Y:S02]  /*44e0*/  SHF.L.U32 R4, R11, 0x1f, RZ ;  /* 0x0000001f0b047819 */ /* 0x000fe400000006ff */
[----:B------:R-:W-:Y:S01]  /*44f0*/  ISETP.NE.AND.EX P0, PT, RZ, UR29, PT, P0 ;  /* 0x0000001dff007c0c */ /* 0x000fe2000bf05300 */
[----:B------:R-:W4:Y:S01]  /*4500*/  @!UP3 LDCU UR5, c[0x0][0xb0c] ;  /* 0x00016180ff05b7ac */ /* 0x000f220008000800 */
[----:B------:R-:W-:Y:S02]  /*4510*/  USHF.L.U32 UR19, UR20, 0x6, URZ ;  /* 0x0000000614137899 */ /* 0x000fe400080006ff */
[----:B------:R-:W-:Y:S02]  /*4520*/  USHF.L.U32 UR18, UR30, 0x7, URZ ;  /* 0x000000071e127899 */ /* 0x000fe400080006ff */
[----:B--2---:R-:W-:Y:S07]  /*4530*/  UIMAD.WIDE.U32 UR6, UR14, UR8, URZ ;  /* 0x000000080e0672a5 */ /* 0x004fee000f8e00ff */
[----:B------:R-:W-:Y:S01]  /*4540*/  @!UP3 UMOV UR4, UR7 ;  /* 0x000000070004bc82 */ /* 0x000fe20008000000 */
[----:B----4-:R-:W-:Y:S02]  /*4550*/  @!UP3 UISETP.NE.AND UP0, UPT, UR5, 0x1, UPT ;  /* 0x000000010500b88c */ /* 0x010fe4000bf05270 */
[----:B------:R-:W-:Y:S02]  /*4560*/  @!UP3 USHF.R.U32.HI UR4, URZ, UR9, UR4 ;  /* 0x00000009ff04b299 */ /* 0x000fe40008011604 */
[----:B------:R-:W-:Y:S02]  /*4570*/  UIMAD.WIDE.U32 UR6, UR13, UR11, URZ ;  /* 0x0000000b0d0672a5 */ /* 0x000fe4000f8e00ff */
[----:B------:R-:W-:Y:S02]  /*4580*/  @!UP3 USEL UR8, UR14, UR4, !UP0 ;  /* 0x000000040e08b287 */ /* 0x000fe4000c000000 */
[----:B------:R-:W-:Y:S03]  /*4590*/  @!UP3 UISETP.NE.AND UP0, UPT, UR10, 0x1, UPT ;  /* 0x000000010a00b88c */ /* 0x000fe6000bf05270 */
[----:B------:R-:W-:Y:S02]  /*45a0*/  @!UP3 UMOV UR6, UR7 ;  /* 0x000000070006bc82 */ /* 0x000fe40008000000 */
[----:B------:R-:W2:Y:S02]  /*45b0*/  @!UP3 LDCU UR4, c[0x0][0xb20] ;  /* 0x00016400ff04b7ac */ /* 0x000ea40008000800 */
[----:B--2---:R-:W-:Y:S04]  /*45c0*/  @!UP3 USHF.R.U32.HI UR6, URZ, UR4, UR6 ;  /* 0x00000004ff06b299 */ /* 0x004fe80008011606 */
[----:B------:R-:W-:Y:S04]  /*45d0*/  @!UP3 USEL UR6, UR13, UR6, !UP0 ;  /* 0x000000060d06b287 */ /* 0x000fe8000c000000 */
[----:B------:R-:W-:Y:S02]  /*45e0*/  @!UP3 UIADD3 UR4, UPT, UPT, -UR8, UR6, URZ ;  /* 0x000000060804b290 */ /* 0x000fe4000fffe1ff */
[----:B------:R-:W-:Y:S02]  /*45f0*/  @!UP3 UIADD3 UR6, UPT, UPT, UR8, -UR6, URZ ;  /* 0x800000060806b290 */ /* 0x000fe4000fffe0ff */
[----:B------:R-:W-:Y:S02]  /*4600*/  @!UP3 UIMAD UR14, UR4, UR5, UR14 ;  /* 0x00000005040eb2a4 */ /* 0x000fe4000f8e020e */
[----:B------:R-:W-:Y:S01]  /*4610*/  @!UP3 UIMAD UR13, UR6, UR10, UR13 ;  /* 0x0000000a060db2a4 */ /* 0x000fe2000f8e020d */
[----:B------:R-:W-:Y:S11]  /*4620*/  BRA.U UP4, `(.L_x_78) ;  /* 0x0000000104107547 */ /* 0x000ff6000b800000 */
[----:B-1----:R-:W-:Y:S04]  /*4630*/  MOV R0, UR37 ;  /* 0x0000002500007c02 */ /* 0x002fe80008000f00 */
[----:B------:R-:W-:Y:S04]  /*4640*/  SHF.L.U32 R5, R0, 0x1f, RZ ;  /* 0x0000001f00057819 */ /* 0x000fe800000006ff */
[----:B------:R-:W1:Y:S02]  /*4650*/  SYNCS.PHASECHK.TRANS64.TRYWAIT P1, [UR21+0x78], R5 ;  /* 0x00007805ff0075a7 */ /* 0x000e640008021115 */
[----:B-1----:R-:W-:Y:S05]  /*4660*/  @!P1 BRA `(.L_x_79) ;  /* 0x00000038004c9947 */ /* 0x002fea0003800000 */
.L_x_78:
[----:B------:R-:W-:Y:S05]  /*4670*/  BRA.U !UP6, `(.L_x_80) ;  /* 0x000000010e387547 */ /* 0x000fea000b800000 */
[----:B------:R-:W-:Y:S01]  /*4680*/  UPLOP3.LUT UP1, UPT, UPT, UPT, UP5, 0x80, 0x8 ;  /* 0x000000000008789c */ /* 0x000fe20003f2f050 */
[----:B-1----:R-:W-:Y:S01]  /*4690*/  HFMA2 R0, -RZ, RZ, 0, 5.9604644775390625e-08 ;  /* 0x00000001ff007431 */ /* 0x002fe200000001ff */
[----:B------:R-:W1:Y:S01]  /*46a0*/  LDCU.64 UR8, c[0x0][0x358] ;  /* 0x00006b00ff0877ac */ /* 0x000e620008000a00 */
[----:B------:R-:W-:Y:S03]  /*46b0*/  IMAD.MOV.U32 R84, RZ, RZ, 0x1 ;  /* 0x00000001ff547424 */ /* 0x000fe600078e00ff */
[----:B------:R-:W-:Y:S05]  /*46c0*/  PLOP3.LUT P1, PT, PT, PT, UP1, 0x80, 0x8 ;  /* 0x000000000008781c */ /* 0x000fea0003f2f018 */
[----:B------:R-:W2:Y:S01]  /*46d0*/  @UP1 LDCU.64 UR4, c[0x0][0x888] ;  /* 0x00011100ff0417ac */ /* 0x000ea20008000a00 */
[----:B------:R-:W-:Y:S07]  /*46e0*/  @UP1 UIMAD UR6, UR36, UR28, URZ ;  /* 0x0000001c240612a4 */ /* 0x000fee000f8e02ff */
[----:B------:R-:W-:Y:S01]  /*46f0*/  @!P1 PRMT R84, R0, 0x7610, R84 ;  /* 0x0000761000549816 */ /* 0x000fe20000000054 */
[----:B--2---:R-:W-:Y:S06]  /*4700*/  @UP1 UIMAD.WIDE UR4, UR6, 0x4, UR4 ;  /* 0x00000004060418a5 */ /* 0x004fec000f8e0204 */
[----:B------:R-:W-:Y:S01]  /*4710*/  IMAD.U32 R6, RZ, RZ, UR4 ;  /* 0x00000004ff067e24 */ /* 0x000fe2000f8e00ff */
[----:B------:R-:W-:Y:S04]  /*4720*/  MOV R7, UR5 ;  /* 0x0000000500077c02 */ /* 0x000fe80008000f00 */
[----:B------:R-:W2:Y:S01]  /*4730*/  @!UP1 LDCU UR4, c[0x0][0x880] ;  /* 0x00011000ff0497ac */ /* 0x000ea20008000800 */
[----:B-1---5:R4:W5:Y:S02]  /*4740*/  @P1 LDG.E R41, desc[UR8][R6.64] ;  /* 0x0000000806291981 */ /* 0x022964000c1e1900 */
[----:B--2-4-:R-:W-:Y:S07]  /*4750*/  @!P1 IMAD.U32 R41, RZ, RZ, UR4 ;  /* 0x00000004ff299e24 */ /* 0x014fee000f8e00ff */
.L_x_80:
[----:B-----5:R-:W-:Y:S01]  /*4760*/  @!P0 FSETP.EQ.AND P2, PT, R41, RZ, PT ;  /* 0x000000ff2900820b */ /* 0x020fe20003f42000 */
[----:B------:R-:W-:Y:S01]  /*4770*/  @!UPT UIADD3 URZ, UPT, UPT, URZ, URZ, URZ ;  /* 0x000000fffffff290 */ /* 0x000fe2000fffe0ff */
[----:B------:R-:W-:Y:S11]  /*4780*/  @!P0 BRA `(.L_x_81) ;  /* 0x0000000000148947 */ /* 0x000ff60003800000 */
[----:B------:R-:W-:Y:S02]  /*4790*/  LOP3.LUT P0, RZ, R84, 0xff, RZ, 0xc0, !PT ;  /* 0x000000ff54ff7812 */ /* 0x000fe4000780c0ff */
[----:B------:R-:W-:Y:S04]  /*47a0*/  PLOP3.LUT P2, PT, PT, PT, UP1, 0x80, 0x8 ;  /* 0x000000000008781c */ /* 0x000fe80003f4f018 */
[----:B------:R-:W-:Y:S07]  /*47b0*/  PLOP3.LUT P2, PT, P2, PT, PT, 0x8, 0x80 ;  /* 0x000000000080781c */ /* 0x000fee000174e170 */
[----:B------:R-:W-:Y:S11]  /*47c0*/  @P0 FSETP.EQ.AND P2, PT, R41, RZ, PT ;  /* 0x000000ff2900020b */ /* 0x000ff60003f42000 */
[----:B------:R-:W-:Y:S02]  /*47d0*/  @!UPT UIADD3 URZ, UPT, UPT, URZ, URZ, URZ ;  /* 0x000000fffffff290 */ /* 0x000fe4000fffe0ff */
.L_x_81:
[----:B------:R-:W2:Y:S01]  /*47e0*/  SYNCS.PHASECHK.TRANS64.TRYWAIT P0, [UR21+0x60], R4 ;  /* 0x00006004ff0075a7 */ /* 0x000ea20008001115 */
[----:B------:R-:W-:Y:S04]  /*47f0*/  ELECT P1, URZ, PT ;  /* 0x0000000000ff782f */ /* 0x000fe80003820000 */
[----:B------:R-:W-:Y:S01]  /*4800*/  PLOP3.LUT P1, PT, P2, P1, PT, 0xf2, 0x2f ;  /* 0x00000000002f781c */ /* 0x000fe20001723e72 */
[----:B------:R-:W-:Y:S01]  /*4810*/  @!UPT UIADD3 URZ, UPT, UPT, URZ, URZ, URZ ;  /* 0x000000fffffff290 */ /* 0x000fe2000fffe0ff */
[----:B--2---:R-:W-:Y:S11]  /*4820*/  @!P0 BRA `(.L_x_82) ;  /* 0x0000003400f48947 */ /* 0x004ff60003800000 */
.L_x_145:
[----:B------:R-:W-:Y:S01]  /*4830*/  @!P1 IADD3 R2, P0, PT, R12, 0x580, RZ ;  /* 0x000005800c029810 */ /* 0x000fe20007f1e0ff */
[----:B------:R-:W-:Y:S01]  /*4840*/  VOTEU.ALL UP0, P1 ;  /* 0x0000000000ff7886 */ /* 0x000fe20000800000 */
[----:B------:R-:W-:Y:S01]  /*4850*/  UMOV UR6, 0x0 ;  /* 0x0000000000067882 */ /* 0x000fe20000000000 */
[----:B------:R-:W-:Y:S01]  /*4860*/  UMOV UR7, 0x10000000 ;  /* 0x1000000000077882 */ /* 0x000fe20000000000 */
[----:B------:R-:W-:Y:S01]  /*4870*/  @!P1 R2UR UR5, R2 ;  /* 0x00000000020592ca */ /* 0x000fe200000e0000 */
[----:B-1----:R-:W-:Y:S01]  /*4880*/  @!P1 IMAD.X R0, RZ, RZ, R13, P0 ;  /* 0x000000ffff009224 */ /* 0x002fe200000e060d */
[----:B------:R-:W-:Y:S01]  /*4890*/  @!UP0 UIADD3 UR16, UPT, UPT, UR21, 0x200, URZ ;  /* 0x0000020015108890 */ /* 0x000fe2000fffe0ff */
[----:B------:R-:W-:Y:S01]  /*48a0*/  VIADD R10, R10, 0x1 ;  /* 0x000000010a0a7836 */ /* 0x000fe20000000000 */
[----:B------:R-:W-:Y:S01]  /*48b0*/  VOTEU.ALL UP0, P1 ;  /* 0x0000000000ff7886 */ /* 0x000fe20000800000 */
[----:B------:R-:W-:Y:S01]  /*48c0*/  UMOV UR20, UR36 ;  /* 0x0000002400147c82 */ /* 0x000fe20008000000 */
[----:B------:R-:W-:Y:S01]  /*48d0*/  @!P1 R2UR UR4, R0 ;  /* 0x00000000000492ca */ /* 0x000fe200000e0000 */
[----:B------:R-:W-:Y:S06]  /*48e0*/  @!P1 IMAD.MOV.U32 R0, RZ, RZ, 0x1000 ;  /* 0x00001000ff009424 */ /* 0x000fec00078e00ff */
[----:B------:R-:W-:Y:S06]  /*48f0*/  IMAD.U32 R6, RZ, RZ, UR5 ;  /* 0x00000005ff067e24 */ /* 0x000fec000f8e00ff */
[----:B------:R-:W-:Y:S01]  /*4900*/  IMAD.U32 R7, RZ, RZ, UR4 ;  /* 0x00000004ff077e24 */ /* 0x000fe2000f8e00ff */
[----:B------:R-:W-:Y:S04]  /*4910*/  @!P1 R2UR UR4, R6 ;  /* 0x00000000060492ca */ /* 0x000fe800000e0000 */
[----:B------:R-:W-:Y:S11]  /*4920*/  @!P1 R2UR UR5, R7 ;  /* 0x00000000070592ca */ /* 0x000ff600000e0000 */
[----:B------:R-:W-:Y:S02]  /*4930*/  @!UPT UIADD3 URZ, UPT, UPT, URZ, URZ, URZ ;  /* 0x000000fffffff290 */ /* 0x000fe4000fffe0ff */
[----:B------:R1:W-:Y:S01]  /*4940*/  @!UP0 UTMALDG.3D [UR16], [UR4], desc[UR6] ;  /* 0x00000610040085b4 */ /* 0x0003e20008011000 */
[----:B------:R1:W-:Y:S01]  /*4950*/  @!P1 SYNCS.ARRIVE.TRANS64.RED.A0TR RZ, [UR21+0x50], R0 ;  /* 0x00005000ffff99a7 */ /* 0x0003e20008300415 */
[----:B------:R-:W-:Y:S01]  /*4960*/  SYNCS.ARRIVE.TRANS64.RED.A1T0 RZ, [UR39], RZ ;  /* 0x000000ffffff79a7 */ /* 0x000fe20008100427 */
[----:B------:R-:W2:Y:S02]  /*4970*/  SYNCS.PHASECHK.TRANS64.TRYWAIT P0, [UR21+0x68], R4 ;  /* 0x00006804ff0075a7 */ /* 0x000ea40008001115 */
[----:B-12---:R-:W-:Y:S05]  /*4980*/  @!P0 BRA `(.L_x_83) ;  /* 0x0000003400b48947 */ /* 0x006fea0003800000 */
.L_x_147:
[----:B------:R-:W-:Y:S01]  /*4990*/  @!P1 IADD3 R2, P0, PT, R12, 0x580, RZ ;  /* 0x000005800c029810 */ /* 0x000fe20007f1e0ff */
[----:B------:R-:W-:Y:S01]  /*49a0*/  VOTEU.ALL UP0, P1 ;  /* 0x0000000000ff7886 */ /* 0x000fe20000800000 */
[----:B------:R-:W-:Y:S01]  /*49b0*/  UMOV UR6, 0x0 ;  /* 0x0000000000067882 */ /* 0x000fe20000000000 */
[----:B------:R-:W-:Y:S01]  /*49c0*/  UMOV UR7, 0x10000000 ;  /* 0x1000000000077882 */ /* 0x000fe20000000000 */
[----:B------:R-:W-:Y:S01]  /*49d0*/  @!P1 R2UR UR5, R2 ;  /* 0x00000000020592ca */ /* 0x000fe200000e0000 */
[----:B------:R-:W-:Y:S01]  /*49e0*/  @!P1 IMAD.X R0, RZ, RZ, R13, P0 ;  /* 0x000000ffff009224 */ /* 0x000fe200000e060d */
[----:B------:R-:W-:Y:S01]  /*49f0*/  @!UP0 UIADD3 UR10, UPT, UPT, UR18, 0x40, URZ ;  /* 0x00000040120a8890 */ /* 0x000fe2000fffe0ff */
[----:B------:R-:W-:Y:S01]  /*4a00*/  ISETP.NE.AND P0, PT, R10, 0x2, PT ;  /* 0x000000020a00780c */ /* 0x000fe20003f05270 */
[----:B------:R-:W-:Y:S01]  /*4a10*/  @!UP0 UIADD3 UR8, UPT, UPT, UR21, 0x1200, URZ ;  /* 0x0000120015088890 */ /* 0x000fe2000fffe0ff */
[----:B------:R-:W-:Y:S01]  /*4a20*/  LOP3.LUT R11, R11, 0x1, RZ, 0x3c, !PT ;  /* 0x000000010b0b7812 */ /* 0x000fe200078e3cff */
[----:B------:R-:W-:Y:S01]  /*4a30*/  @!UP0 UIADD3 UR9, UPT, UPT, UR21, 0x58, URZ ;  /* 0x0000005815098890 */ /* 0x000fe2000fffe0ff */
[----:B------:R-:W-:Y:S01]  /*4a40*/  @!P1 R2UR UR4, R0 ;  /* 0x00000000000492ca */ /* 0x000fe200000e0000 */
[----:B------:R-:W-:Y:S01]  /*4a50*/  VOTEU.ALL UP0, P1 ;  /* 0x0000000000ff7886 */ /* 0x000fe20000800000 */
[----:B------:R-:W-:Y:S01]  /*4a60*/  UMOV UR11, UR19 ;  /* 0x00000013000b7c82 */ /* 0x000fe20008000000 */
[----:B------:R-:W-:Y:S01]  /*4a70*/  UMOV UR12, UR36 ;  /* 0x00000024000c7c82 */ /* 0x000fe20008000000 */
[----:B------:R-:W-:Y:S01]  /*4a80*/  SEL R0, RZ, 0x1, P0 ;  /* 0x00000001ff007807 */ /* 0x000fe20000000000 */
[----:B------:R-:W-:Y:S01]  /*4a90*/  UIADD3 UR30, UPT, UPT, UR13, UR59, URZ ;  /* 0x0000003b0d1e7290 */ /* 0x000fe2000fffe0ff */
[----:B-1----:R-:W-:Y:S01]  /*4aa0*/  IMAD.U32 R4, RZ, RZ, UR5 ;  /* 0x00000005ff047e24 */ /* 0x002fe2000f8e00ff */
[----:B------:R-:W-:Y:S01]  /*4ab0*/  SEL R10, R10, RZ, P0 ;  /* 0x000000ff0a0a7207 */ /* 0x000fe20000000000 */
[----:B------:R-:W-:Y:S01]  /*4ac0*/  UIADD3 UR20, UPT, UPT, UR14, UR62, URZ ;  /* 0x0000003e0e147290 */ /* 0x000fe2000fffe0ff */
[----:B------:R-:W-:Y:S01]  /*4ad0*/  LOP3.LUT R9, R9, R0, RZ, 0x3c, !PT ;  /* 0x0000000009097212 */ /* 0x000fe200078e3cff */
[----:B------:R-:W-:Y:S01]  /*4ae0*/  UMOV UR36, UR26 ;  /* 0x0000001a00247c82 */ /* 0x000fe20008000000 */
[----:B------:R-:W-:Y:S02]  /*4af0*/  UPLOP3.LUT UP4, UPT, UPT, UPT, UPT, 0x80, 0x8 ;  /* 0x000000000008789c */ /* 0x000fe40003f8f070 */
[----:B------:R-:W-:Y:S01]  /*4b00*/  IMAD.U32 R5, RZ, RZ, UR4 ;  /* 0x00000004ff057e24 */ /* 0x000fe2000f8e00ff */
[----:B------:R-:W-:Y:S04]  /*4b10*/  @!P1 R2UR UR4, R4 ;  /* 0x00000000040492ca */ /* 0x000fe800000e0000 */
[----:B------:R-:W-:Y:S11]  /*4b20*/  @!P1 R2UR UR5, R5 ;  /* 0x00000000050592ca */ /* 0x000ff600000e0000 */
[----:B------:R-:W-:Y:S02]  /*4b30*/  @!UPT UIADD3 URZ, UPT, UPT, URZ, URZ, URZ ;  /* 0x000000fffffff290 */ /* 0x000fe4000fffe0ff */
[----:B------:R1:W-:Y:S01]  /*4b40*/  @!UP0 UTMALDG.3D [UR8], [UR4], desc[UR6] ;  /* 0x00000608040085b4 */ /* 0x0003e20008011000 */
[----:B------:R1:W-:Y:S01]  /*4b50*/  @!P1 SYNCS.ARRIVE.TRANS64.RED.A0TR RZ, [UR21+0x58], R3 ;  /* 0x00005803ffff99a7 */ /* 0x0003e20008300415 */
[----:B------:R-:W-:Y:S01]  /*4b60*/  SYNCS.ARRIVE.TRANS64.RED.A1T0 RZ, [UR38], RZ ;  /* 0x000000ffffff79a7 */ /* 0x000fe20008100426 */
[----:B------:R-:W-:Y:S05]  /*4b70*/  BRA.U UP2, `(.L_x_84) ;  /* 0xfffffff502147547 */ /* 0x000fea000b83ffff */
[----:B-1----:R-:W-:-:S04]  /*4b80*/  SHF.L.U32 R3, R11, 0x1f, RZ ;  /* 0x0000001f0b037819 */ /* 0x002fc800000006ff */
[----:B------:R-:W1:Y:S02]  /*4b90*/  SYNCS.PHASECHK.TRANS64.TRYWAIT P0, [UR21+0x60], R3 ;  /* 0x00006003ff0075a7 */ /* 0x000e640008001115 */
[----:B-1----:R-:W-:Y:S05]  /*4ba0*/  @!P0 BRA `(.L_x_85) ;  /* 0x0000003400448947 */ /* 0x002fea0003800000 */
.L_x_149:
[----:B-1----:R-:W-:-:S07]  /*4bb0*/  MOV R0, UR21 ;  /* 0x0000001500007c02 */ /* 0x002fce0008000f00 */
.L_x_86:
[----:B-1----:R-:W-:-:S04]  /*4bc0*/  SHF.L.U32 R3, R11, 0x1f, RZ ;  /* 0x0000001f0b037819 */ /* 0x002fc800000006ff */
[----:B------:R1:W2:Y:S03]  /*4bd0*/  SYNCS.PHASECHK.TRANS64.TRYWAIT P0, [R0+URZ+0x68], R3 ;  /* 0x00006803000075a7 */ /* 0x0002a600080011ff */
[----:B--2---:R-:W-:Y:S05]  /*4be0*/  @!P0 NANOSLEEP.SYNCS 0x989680 ;  /* 0x009896800000895d */ /* 0x004fea0003900000 */
[----:B------:R-:W2:Y:S02]  /*4bf0*/  @!P0 SYNCS.PHASECHK.TRANS64 P0, [R0+URZ+0x68], R3 ;  /* 0x00006803000085a7 */ /* 0x000ea400080010ff */
[----:B--23--:R-:W-:Y:S05]  /*4c00*/  @P0 EXIT ;  /* 0x000000000000094d */ /* 0x00cfea0003800000 */
[----:B------:R-:W-:Y:S05]  /*4c10*/  BRA `(.L_x_86) ;  /* 0xfffffffc00e87947 */ /* 0x000fea000383ffff */
.L_x_75:
[----:B------:R-:W-:-:S06]  /*4c20*/  UISETP.GE.AND UP0, UPT, UR18, 0x4, UPT ;  /* 0x000000041200788c */ /* 0x000fcc000bf06270 */
[----:B------:R-:W-:-:S13]  /*4c30*/  PLOP3.LUT P0, PT, PT, PT, UP0, 0x80, 0x8 ;  /* 0x000000000008781c */ /* 0x000fda0003f0f008 */
[----:B-1----:R-:W-:Y:S05]  /*4c40*/  @!P0 EXIT ;  /* 0x000000000000894d */ /* 0x002fea0003800000 */
[----:B------:R-:W1:Y:S08]  /*4c50*/  S2UR UR4, SR_CgaCtaId ;  /* 0x00000000000479c3 */ /* 0x000e700000008800 */
[----:B------:R-:W-:Y:S01]  /*4c60*/  BAR.SYNC.DEFER_BLOCKING 0x6, 0xa0 ;  /* 0x0182800000007b1d */ /* 0x000fe20000010000 */
[C---:B------:R-:W-:Y:S01]  /*4c70*/  IMAD.SHL.U32 R7, R93.reuse, 0x40, RZ ;  /* 0x000000405d077824 */ /* 0x040fe200078e00ff */
[C---:B------:R-:W-:Y:S01]  /*4c80*/  LOP3.LUT R95, R93.reuse, 0x60, RZ, 0xc0, !PT ;  /* 0x000000605d5f7812 */ /* 0x040fe200078ec0ff */
[----:B------:R-:W-:-:S02]  /*4c90*/  IMAD.SHL.U32 R4, R93, 0x20, RZ ;  /* 0x000000205d047824 */ /* 0x000fc400078e00ff */
[----:B------:R-:W-:Y:S02]  /*4ca0*/  HFMA2 R36, -RZ, RZ, 0, 0 ;  /* 0x00000000ff247431 */ /* 0x000fe400000001ff */
[----:B------:R-:W-:Y:S01]  /*4cb0*/  IMAD.SHL.U32 R6, R93, 0x2, RZ ;  /* 0x000000025d067824 */ /* 0x000fe200078e00ff */
[----:B------:R-:W-:Y:S01]  /*4cc0*/  UMOV UR44, 0x400 ;  /* 0x00000400002c7882 */ /* 0x000fe20000000000 */
[----:B------:R-:W2:Y:S01]  /*4cd0*/  LDC.64 R82, c[0x0][0x8b0] ;  /* 0x00022c00ff527b82 */ /* 0x000ea20000000a00 */
[----:B------:R-:W-:Y:S01]  /*4ce0*/  LOP3.LUT R5, R7, 0x180, RZ, 0xc0, !PT ;  /* 0x0000018007057812 */ /* 0x000fe200078ec0ff */
[----:B------:R-:W-:Y:S01]  /*4cf0*/  IMAD.U32 R37, R93, 0x10000, RZ ;  /* 0x000100005d257824 */ /* 0x000fe200078e00ff */
[----:B------:R-:W-:Y:S01]  /*4d00*/  LOP3.LUT R4, R4, 0xc00, RZ, 0xc0, !PT ;  /* 0x00000c0004047812 */ /* 0x000fe200078ec0ff */
[----:B------:R-:W-:Y:S01]  /*4d10*/  IMAD.MOV.U32 R92, RZ, RZ, RZ ;  /* 0x000000ffff5c7224 */ /* 0x000fe200078e00ff */
[----:B------:R-:W-:Y:S01]  /*4d20*/  LOP3.LUT R6, R5, 0x20, R6, 0xf8, !PT ;  /* 0x0000002005067812 */ /* 0x000fe200078ef806 */
[----:B------:R-:W-:Y:S01]  /*4d30*/  IMAD.SHL.U32 R5, R93, 0x8, RZ ;  /* 0x000000085d057824 */ /* 0x000fe200078e00ff */
[----:B------:R-:W-:Y:S01]  /*4d40*/  LOP3.LUT R4, R4, 0x40, R7, 0xf8, !PT ;  /* 0x0000004004047812 */ /* 0x000fe200078ef807 */
[----:B------:R-:W3:Y:S01]  /*4d50*/  LDC.64 R80, c[0x0][0x8a8] ;  /* 0x00022a00ff507b82 */ /* 0x000ee20000000a00 */
[----:B------:R-:W-:Y:S01]  /*4d60*/  LOP3.LUT R37, R37, 0x600000, RZ, 0xc0, !PT ;  /* 0x0060000025257812 */ /* 0x000fe200078ec0ff */
[----:B------:R-:W-:Y:S01]  /*4d70*/  IMAD.MOV.U32 R87, RZ, RZ, RZ ;  /* 0x000000ffff577224 */ /* 0x000fe200078e00ff */
[----:B------:R-:W-:-:S02]  /*4d80*/  LOP3.LUT R5, R6, 0x30, R5, 0x78, !PT ;  /* 0x0000003006057812 */ /* 0x000fc400078e7805 */
[----:B------:R-:W-:Y:S02]  /*4d90*/  CS2R R90, SRZ ;  /* 0x00000000005a7805 */ /* 0x000fe4000001ff00 */
[----:B------:R-:W-:Y:S01]  /*4da0*/  LOP3.LUT R4, R4, 0x200, R7, 0xf8, !PT ;  /* 0x0000020004047812 */ /* 0x000fe200078ef807 */
[----:B------:R-:W-:Y:S01]  /*4db0*/  IMAD.MOV.U32 R89, RZ, RZ, RZ ;  /* 0x000000ffff597224 */ /* 0x000fe200078e00ff */
[----:B------:R-:W-:Y:S01]  /*4dc0*/  LOP3.LUT R93, R93, 0x2, RZ, 0xc0, !PT ;  /* 0x000000025d5d7812 */ /* 0x000fe200078ec0ff */
[----:B-1----:R-:W-:Y:S01]  /*4dd0*/  ULEA UR44, UR4, UR44, 0x18 ;  /* 0x0000002c042c7291 */ /* 0x002fe2000f8ec0ff */
[----:B------:R-:W-:Y:S01]  /*4de0*/  LOP3.LUT R71, R4, R5, RZ, 0xfc, !PT ;  /* 0x0000000504477212 */ /* 0x000fe200078efcff */
[----:B------:R-:W1:Y:S01]  /*4df0*/  LDCU UR57, c[0x0][0x370] ;  /* 0x00006e00ff3977ac */ /* 0x000e620008000800 */
[----:B------:R-:W-:Y:S01]  /*4e00*/  IADD3 R88, PT, PT, -R93, RZ, RZ ;  /* 0x000000ff5d587210 */ /* 0x000fe20007ffe1ff */
[----:B------:R-:W-:Y:S01]  /*4e10*/  UIADD3 UR4, UPT, UPT, UR44, 0x2200, URZ ;  /* 0x000022002c047890 */ /* 0x000fe2000fffe0ff */
[----:B------:R-:W4:Y:S04]  /*4e20*/  LDCU UR43, c[0x0][0xb0c] ;  /* 0x00016180ff2b77ac */ /* 0x000f280008000800 */
[----:B------:R-:W1:Y:S01]  /*4e30*/  LDS R0, [UR44+0x130] ;  /* 0x0001302cff007984 */ /* 0x000e620008000800 */
[----:B------:R-:W-:Y:S01]  /*4e40*/  IMAD.U32 R94, RZ, RZ, UR4 ;  /* 0x00000004ff5e7e24 */ /* 0x000fe2000f8e00ff */
[----:B------:R-:W1:Y:S01]  /*4e50*/  LDCU UR39, c[0x0][0xb30] ;  /* 0x00016600ff2777ac */ /* 0x000e620008000800 */
[----:B------:R-:W1:Y:S01]  /*4e60*/  LDCU.64 UR46, c[0x0][0x888] ;  /* 0x00011100ff2e77ac */ /* 0x000e620008000a00 */
[----:B------:R-:W1:Y:S01]  /*4e70*/  LDCU.64 UR40, c[0x0][0xb28] ;  /* 0x00016500ff2877ac */ /* 0x000e620008000a00 */
[----:B------:R-:W1:Y:S01]  /*4e80*/  LDCU.64 UR60, c[0x0][0x890] ;  /* 0x00011200ff3c77ac */ /* 0x000e620008000a00 */
[----:B------:R-:W1:Y:S01]  /*4e90*/  LDCU.128 UR52, c[0x0][0xb10] ;  /* 0x00016200ff3477ac */ /* 0x000e620008000c00 */
[----:B------:R-:W1:Y:S01]  /*4ea0*/  LDCU UR56, c[0x0][0x374] ;  /* 0x00006e80ff3877ac */ /* 0x000e620008000800 */
[----:B------:R-:W-:Y:S01]  /*4eb0*/  UIADD3 UR63, UPT, UPT, UR44, 0x200, URZ ;  /* 0x000002002c3f7890 */ /* 0x000fe2000fffe0ff */
[----:B-1234-:R-:W-:-:S11]  /*4ec0*/  IMAD.IADD R37, R0, 0x1, R37 ;  /* 0x0000000100257824 */ /* 0x01efd600078e0225 */
.L_x_112:
[----:B------:R-:W-:Y:S02]  /*4ed0*/  LEA R3, R87, UR44, 0x3 ;  /* 0x0000002c57037c11 */ /* 0x000fe4000f8e18ff */
[----:B------:R-:W-:Y:S02]  /*4ee0*/  SHF.L.U32 R0, R91, 0x1f, RZ ;  /* 0x0000001f5b007819 */ /* 0x000fe400000006ff */
[----:B------:R-:W-:Y:S02]  /*4ef0*/  LEA R5, R87, UR44, 0x4 ;  /* 0x0000002c57057c11 */ /* 0x000fe4000f8e20ff */
[----:B-1----:R-:W1:Y:S02]  /*4f00*/  SYNCS.PHASECHK.TRANS64.TRYWAIT P0, [R3+URZ+0x80], R0 ;  /* 0x00008000030075a7 */ /* 0x002e6400080011ff */
[----:B-1----:R-:W-:Y:S05]  /*4f10*/  @!P0 BRA `(.L_x_87) ;  /* 0x0000003000808947 */ /* 0x002fea0003800000 */
.L_x_150:
[----:B------:R-:W2:Y:S01]  /*4f20*/  LDS.128 R4, [R5+0x110] ;  /* 0x0001100005047984 */ /* 0x000ea20000000c00 */
[----:B------:R-:W-:Y:S01]  /*4f30*/  UISETP.GE.AND UP0, UPT, UR42, 0x1, UPT ;  /* 0x000000012a00788c */ /* 0x000fe2000bf06270 */
[----:B------:R-:W-:Y:S01]  /*4f40*/  @!PT LDS RZ, [RZ] ;  /* 0x00000000fffff984 */ /* 0x000fe20000000800 */
[----:B------:R-:W-:Y:S01]  /*4f50*/  @!PT LDS RZ, [RZ] ;  /* 0x00000000fffff984 */ /* 0x000fe20000000800 */
[----:B------:R-:W-:Y:S01]  /*4f60*/  @!PT LDS RZ, [RZ] ;  /* 0x00000000fffff984 */ /* 0x000fe20000000800 */
[----:B------:R-:W-:Y:S01]  /*4f70*/  @!PT LDS RZ, [RZ] ;  /* 0x00000000fffff984 */ /* 0x000fe20000000800 */
[----:B------:R3:W-:Y:S06]  /*4f80*/  MEMBAR.ALL.CTA ;  /* 0x0000000000007992 */ /* 0x0007ec0000008000 */
[----:B---3--:R-:W3:Y:S01]  /*4f90*/  FENCE.VIEW.ASYNC.S ;  /* 0x00000000000073c6 */ /* 0x008ee20000000000 */
[----:B--2---:R-:W-:Y:S11]  /*4fa0*/  LOP3.LUT P0, RZ, R6, 0x1, RZ, 0xc0, !PT ;  /* 0x0000000106ff7812 */ /* 0x004ff6000780c0ff */
[----:B------:R-:W-:Y:S02]  /*4fb0*/  @!UPT UIADD3 URZ, UPT, UPT, URZ, URZ, URZ ;  /* 0x000000fffffff290 */ /* 0x000fe4000fffe0ff */
[----:B---3--:R-:W-:Y:S01]  /*4fc0*/  VOTEU.ANY UP1, P0 ;  /* 0x0000000000ff7886 */ /* 0x008fe20000020100 */
[----:B------:R-:W-:Y:S01]  /*4fd0*/  PLOP3.LUT P0, PT, PT, PT, UP1, 0x80, 0x8 ;  /* 0x000000000008781c */ /* 0x000fe20003f0f018 */
[----:B------:R-:W-:Y:S11]  /*4fe0*/  UP2UR UR45, UPR, URZ, 0x2 ;  /* 0x00000002ff2d7883 */ /* 0x000ff60008000000 */
[----:B------:R-:W-:Y:S01]  /*4ff0*/  @!UPT UIADD3 URZ, UPT, UPT, URZ, URZ, URZ ;  /* 0x000000fffffff290 */ /* 0x000fe2000fffe0ff */
[----:B-1----:R-:W-:Y:S02]  /*5000*/  @P0 SHF.R.U32.HI R0, RZ, 0x10, R5 ;  /* 0x00000010ff000819 */ /* 0x002fe40000011605 */
        /* <DEDUP_REMOVED lines=12> */
[----:B------:R-:W2:Y:S01]  /*50d0*/  LDCU UR12, c[0x0][0xb20] ;  /* 0x00016400ff0c77ac */ /* 0x000ea20008000800 */
[----:B------:R-:W-:Y:S02]  /*50e0*/  UIMAD.WIDE.U32 UR4, UR56, UR55, URZ ;  /* 0x00000037380472a5 */ /* 0x000fe4000f8e00ff */
[----:B------:R-:W-:Y:S02]  /*50f0*/  UIMAD.WIDE.U32 UR6, UR57, UR52, URZ ;  /* 0x00000034390672a5 */ /* 0x000fe4000f8e00ff */
[----:B------:R-:W-:Y:S02]  /*5100*/  UISETP.NE.AND UP0, UPT, UR54, 0x1, UPT ;  /* 0x000000013600788c */ /* 0x000fe4000bf05270 */
[----:B------:R-:W-:Y:S02]  /*5110*/  UIMAD.WIDE.U32 UR8, UR37, UR55, URZ ;  /* 0x00000037250872a5 */ /* 0x000fe4000f8e00ff */
[----:B------:R-:W-:Y:S02]  /*5120*/  UIMAD.WIDE.U32 UR10, UR38, UR52, URZ ;  /* 0x00000034260a72a5 */ /* 0x000fe4000f8e00ff */
[----:B------:R-:W-:Y:S02]  /*5130*/  UISETP.NE.AND UP1, UPT, UR43, 0x1, UPT ;  /* 0x000000012b00788c */ /* 0x000fe4000bf25270 */
[----:B------:R-:W-:Y:S01]  /*5140*/  UISETP.NE.AND UP2, UPT, UR42, 0x1, UPT ;  /* 0x000000012a00788c */ /* 0x000fe2000bf45270 */
[----:B------:R-:W-:Y:S02]  /*5150*/  UMOV UR4, UR5 ;  /* 0x0000000500047c82 */ /* 0x000fe40008000000 */
[----:B--2---:R-:W-:Y:S03]  /*5160*/  USHF.R.U32.HI UR5, URZ, UR12, UR4 ;  /* 0x0000000cff057299 */ /* 0x004fe60008011604 */
[----:B------:R-:W-:Y:S02]  /*5170*/  UMOV UR4, UR7 ;  /* 0x0000000700047c82 */ /* 0x000fe40008000000 */
[----:B------:R-:W-:Y:S02]  /*5180*/  USHF.R.U32.HI UR7, URZ, UR53, UR4 ;  /* 0x00000035ff077299 */ /* 0x000fe40008011604 */
[----:B------:R-:W-:Y:S02]  /*5190*/  USEL UR4, UR56, UR5, !UP0 ;  /* 0x0000000538047287 */ /* 0x000fe4000c000000 */
[----:B------:R-:W-:Y:S01]  /*51a0*/  USEL UR7, UR57, UR7, !UP1 ;  /* 0x0000000739077287 */ /* 0x000fe2000c800000 */
[----:B------:R-:W-:Y:S01]  /*51b0*/  UMOV UR5, UR9 ;  /* 0x0000000900057c82 */ /* 0x000fe20008000000 */
[----:B------:R-:W-:Y:S02]  /*51c0*/  UIMAD.WIDE.U32 UR8, UR4, UR40, URZ ;  /* 0x00000028040872a5 */ /* 0x000fe4000f8e00ff */
[----:B------:R-:W-:Y:S03]  /*51d0*/  USHF.R.U32.HI UR6, URZ, UR12, UR5 ;  /* 0x0000000cff067299 */ /* 0x000fe60008011605 */
[----:B------:R-:W-:Y:S01]  /*51e0*/  UMOV UR5, UR11 ;  /* 0x0000000b00057c82 */ /* 0x000fe20008000000 */
[----:B------:R-:W-:Y:S02]  /*51f0*/  UIMAD.WIDE.U32 UR10, UR7, UR40, URZ ;  /* 0x00000028070a72a5 */ /* 0x000fe4000f8e00ff */
[----:B------:R-:W-:Y:S02]  /*5200*/  USHF.R.U32.HI UR12, URZ, UR53, UR5 ;  /* 0x00000035ff0c7299 */ /* 0x000fe40008011605 */
[----:B------:R-:W-:Y:S01]  /*5210*/  USEL UR6, UR37, UR6, !UP0 ;  /* 0x0000000625067287 */ /* 0x000fe2000c000000 */
[----:B------:R-:W-:Y:S02]  /*5220*/  UMOV UR5, UR9 ;  /* 0x0000000900057c82 */ /* 0x000fe40008000000 */
[----:B------:R-:W-:Y:S01]  /*5230*/  UMOV UR10, UR11 ;  /* 0x0000000b000a7c82 */ /* 0x000fe20008000000 */
[----:B------:R-:W-:Y:S02]  /*5240*/  @UP2 USHF.R.U32.HI UR4, URZ, UR41, UR5 ;  /* 0x00000029ff042299 */ /* 0x000fe40008011605 */
[----:B------:R-:W-:Y:S02]  /*5250*/  @UP2 USHF.R.U32.HI UR7, URZ, UR41, UR10 ;  /* 0x00000029ff072299 */ /* 0x000fe4000801160a */
[----:B------:R-:W-:Y:S02]  /*5260*/  UIMAD UR4, UR42, UR4, URZ ;  /* 0x000000042a0472a4 */ /* 0x000fe4000f8e02ff */
[----:B------:R-:W-:Y:S02]  /*5270*/  UIMAD.WIDE.U32 UR10, UR6, UR40, URZ ;  /* 0x00000028060a72a5 */ /* 0x000fe4000f8e00ff */
[----:B------:R-:W-:Y:S02]  /*5280*/  USEL UR5, UR38, UR12, !UP1 ;  /* 0x0000000c26057287 */ /* 0x000fe4000c800000 */
[----:B------:R-:W-:Y:S02]  /*5290*/  UIMAD UR8, UR42, UR7, URZ ;  /* 0x000000072a0872a4 */ /* 0x000fe4000f8e02ff */
[----:B------:R-:W-:Y:S03]  /*52a0*/  UISETP.GE.AND UP0, UPT, UR6, UR4, UPT ;  /* 0x000000040600728c */ /* 0x000fe6000bf06270 */
[----:B------:R-:W-:Y:S01]  /*52b0*/  UMOV UR4, UR11 ;  /* 0x0000000b00047c82 */ /* 0x000fe20008000000 */
[----:B------:R-:W-:Y:S02]  /*52c0*/  UISETP.GE.OR UP0, UPT, UR5, UR8, UP0 ;  /* 0x000000080500728c */ /* 0x000fe40008706670 */
[----:B------:R-:W-:Y:S02]  /*52d0*/  USHF.R.U32.HI UR4, URZ, UR41, UR4 ;  /* 0x00000029ff047299 */ /* 0x000fe40008011604 */
[----:B------:R-:W-:Y:S02]  /*52e0*/  UIMAD.WIDE.U32 UR8, UR5, UR40, URZ ;  /* 0x00000028050872a5 */ /* 0x000fe4000f8e00ff */
[----:B------:R-:W-:Y:S02]  /*52f0*/  USEL UR11, UR6, UR4, !UP2 ;  /* 0x00000004060b7287 */ /* 0x000fe4000d000000 */
[----:B------:R-:W-:Y:S02]  /*5300*/  UIADD3 UR8, UPT, UPT, -UR5, URZ, URZ ;  /* 0x000000ff05087290 */ /* 0x000fe4000fffe1ff */
[----:B------:R-:W-:Y:S01]  /*5310*/  UIADD3 UR10, UPT, UPT, -UR11, URZ, URZ ;  /* 0x000000ff0b0a7290 */ /* 0x000fe2000fffe1ff */
[----:B------:R-:W-:Y:S01]  /*5320*/  @!UP0 UMOV UR4, UR9 ;  /* 0x0000000900048c82 */ /* 0x000fe20008000000 */
[----:B------:R-:W-:Y:S02]  /*5330*/  UIADD3 UR9, UPT, UPT, -UR6, URZ, URZ ;  /* 0x000000ff06097290 */ /* 0x000fe4000fffe1ff */
[----:B------:R-:W-:Y:S02]  /*5340*/  @!UP0 USHF.R.U32.HI UR4, URZ, UR41, UR4 ;  /* 0x00000029ff048299 */ /* 0x000fe40008011604 */
[----:B------:R-:W-:Y:S02]  /*5350*/  UIMAD UR10, UR42, UR10, UR6 ;  /* 0x0000000a2a0a72a4 */ /* 0x000fe4000f8e0206 */
[----:B------:R-:W-:Y:S04]  /*5360*/  @!UP0 USEL UR4, UR5, UR4, !UP2 ;  /* 0x0000000405048287 */ /* 0x000fe8000d000000 */
[----:B------:R-:W-:Y:S02]  /*5370*/  @!UP0 UIMAD UR10, UR7, UR10, UR4 ;  /* 0x0000000a070a82a4 */ /* 0x000fe4000f8e0204 */
[----:B------:R-:W-:Y:S02]  /*5380*/  @!UP0 UIADD3 UR11, UPT, UPT, UR11, -UR4, URZ ;  /* 0x800000040b0b8290 */ /* 0x000fe4000fffe0ff */
[----:B------:R-:W-:Y:S02]  /*5390*/  UIMAD UR7, UR43, UR8, UR38 ;  /* 0x000000082b0772a4 */ /* 0x000fe4000f8e0226 */
[----:B------:R-:W-:Y:S02]  /*53a0*/  @!UP0 UIMAD UR6, UR11, UR42, UR5 ;  /* 0x0000002a0b0682a4 */ /* 0x000fe4000f8e0205 */
[----:B------:R-:W-:Y:S01]  /*53b0*/  UIMAD UR4, UR54, UR9, UR37 ;  /* 0x00000009360472a4 */ /* 0x000fe2000f8e0225 */
[----:B------:R-:W-:Y:S02]  /*53c0*/  @!UP0 UMOV UR5, UR10 ;  /* 0x0000000a00058c82 */ /* 0x000fe40008000000 */
[----:B------:R-:W-:Y:S02]  /*53d0*/  UIMAD UR38, UR5, UR43, UR7 ;  /* 0x0000002b052672a4 */ /* 0x000fe4000f8e0207 */
[----:B------:R-:W-:Y:S11]  /*53e0*/  UIMAD UR37, UR6, UR54, UR4 ;  /* 0x00000036062572a4 */ /* 0x000ff6000f8e0204 */
[----:B------:R-:W-:Y:S01]  /*53f0*/  @!UPT UIADD3 URZ, UPT, UPT, URZ, URZ, URZ ;  /* 0x000000fffffff290 */ /* 0x000fe2000fffe0ff */
.L_x_88:
[----:B------:R-:W-:Y:S01]  /*5400*/  UISETP.NE.AND UP0, UPT, UR39, 0x1, UPT ;  /* 0x000000012700788c */ /* 0x000fe2000bf05270 */
[----:B------:R-:W-:Y:S01]  /*5410*/  IADD3 R87, PT, PT, R87, 0x1, RZ ;  /* 0x0000000157577810 */ /* 0x000fe20007ffe0ff */
[----:B------:R-:W-:Y:S02]  /*5420*/  USHF.L.U32 UR50, UR20, 0x6, URZ ;  /* 0x0000000614327899 */ /* 0x000fe400080006ff */
[----:B------:R-:W-:Y:S07]  /*5430*/  USHF.L.U32 UR49, UR30, 0x7, URZ ;  /* 0x000000071e317899 */ /* 0x000fee00080006ff */
[----:B------:R-:W2:Y:S01]  /*5440*/  @!UP0 LDCU.128 UR12, c[0x0][0xb10] ;  /* 0x00016200ff0c87ac */ /* 0x000ea20008000c00 */
[----:B------:R-:W3:Y:S01]  /*5450*/  @!UP0 LDCU UR5, c[0x0][0xb0c] ;  /* 0x00016180ff0587ac */ /* 0x000ee20008000800 */
[----:B------:R-:W4:Y:S01]  /*5460*/  @!UP0 LDCU UR10, c[0x0][0xb20] ;  /* 0x00016400ff0a87ac */ /* 0x000f220008000800 */
[----:B--2---:R-:W-:Y:S02]  /*5470*/  UIMAD.WIDE.U32 UR8, UR38, UR12, URZ ;  /* 0x0000000c260872a5 */ /* 0x004fe4000f8e00ff */
[----:B------:R-:W-:Y:S02]  /*5480*/  UIMAD.WIDE.U32 UR6, UR37, UR15, URZ ;  /* 0x0000000f250672a5 */ /* 0x000fe4000f8e00ff */
[----:B------:R-:W-:Y:S03]  /*5490*/  @!UP0 UISETP.NE.AND UP1, UPT, UR14, 0x1, UPT ;  /* 0x000000010e00888c */ /* 0x000fe6000bf25270 */
[----:B------:R-:W-:Y:S01]  /*54a0*/  @!UP0 UMOV UR4, UR9 ;  /* 0x0000000900048c82 */ /* 0x000fe20008000000 */
[----:B---3--:R-:W-:Y:S02]  /*54b0*/  @!UP0 UISETP.NE.AND UP2, UPT, UR5, 0x1, UPT ;  /* 0x000000010500888c */ /* 0x008fe4000bf45270 */
[----:B------:R-:W-:Y:S01]  /*54c0*/  @!UP0 USHF.R.U32.HI UR4, URZ, UR13, UR4 ;  /* 0x0000000dff048299 */ /* 0x000fe20008011604 */
[----:B------:R-:W-:Y:S02]  /*54d0*/  @!UP0 UMOV UR6, UR7 ;  /* 0x0000000700068c82 */ /* 0x000fe40008000000 */
[----:B----4-:R-:W-:Y:S02]  /*54e0*/  @!UP0 USHF.R.U32.HI UR6, URZ, UR10, UR6 ;  /* 0x0000000aff068299 */ /* 0x010fe40008011606 */
[----:B------:R-:W-:Y:S02]  /*54f0*/  @!UP0 USEL UR7, UR38, UR4, !UP2 ;  /* 0x0000000426078287 */ /* 0x000fe4000d000000 */
[----:B------:R-:W-:Y:S04]  /*5500*/  @!UP0 USEL UR6, UR37, UR6, !UP1 ;  /* 0x0000000625068287 */ /* 0x000fe8000c800000 */
[----:B------:R-:W-:Y:S02]  /*5510*/  @!UP0 UIADD3 UR4, UPT, UPT, -UR7, UR6, URZ ;  /* 0x0000000607048290 */ /* 0x000fe4000fffe1ff */
[----:B------:R-:W-:Y:S02]  /*5520*/  @!UP0 UIADD3 UR6, UPT, UPT, UR7, -UR6, URZ ;  /* 0x8000000607068290 */ /* 0x000fe4000fffe0ff */
[----:B------:R-:W-:Y:S02]  /*5530*/  @!UP0 UIMAD UR38, UR4, UR5, UR38 ;  /* 0x00000005042682a4 */ /* 0x000fe4000f8e0226 */
[----:B------:R-:W-:Y:S02]  /*5540*/  @!UP0 UIMAD UR37, UR6, UR14, UR37 ;  /* 0x0000000e062582a4 */ /* 0x000fe4000f8e0225 */
[----:B------:R-:W-:Y:S09]  /*5550*/  ULOP3.LUT UP0, URZ, UR63, 0x1b0, URZ, 0xc0, !UPT ;  /* 0x000001b03fff7892 */ /* 0x000ff2000f80c0ff */
[----:B------:R-:W-:Y:S05]  /*5560*/  BRA.U !UP0, `(.L_x_89) ;  /* 0x0000000108407547 */ /* 0x000fea000b800000 */
[----:B------:R-:W2:Y:S01]  /*5570*/  LDCU.64 UR8, c[0x4][0x80] ;  /* 0x01001000ff0877ac */ /* 0x000ea20008000a00 */
[----:B------:R-:W-:Y:S01]  /*5580*/  MOV R3, 0x0 ;  /* 0x0000000000037802 */ /* 0x000fe20000000f00 */
[----:B------:R-:W-:Y:S02]  /*5590*/  HFMA2 R12, -RZ, RZ, 0, 5.9604644775390625e-08 ;  /* 0x00000001ff0c7431 */ /* 0x000fe400000001ff */
[----:B------:R-:W-:Y:S02]  /*55a0*/  IMAD.MOV.U32 R8, RZ, RZ, 0x70 ;  /* 0x00000070ff087424 */ /* 0x000fe400078e00ff */
[----:B------:R-:W-:Y:S01]  /*55b0*/  IMAD.MOV.U32 R13, RZ, RZ, RZ ;  /* 0x000000ffff0d7224 */ /* 0x000fe200078e00ff */
[----:B------:R-:W3:Y:S01]  /*55c0*/  LDCU.64 UR6, c[0x4][0x88] ;  /* 0x01001100ff0677ac */ /* 0x000ee20008000a00 */
[----:B------:R-:W4:Y:S01]  /*55d0*/  LDC.64 R2, c[0x4][R3] ;  /* 0x0100000003027b82 */ /* 0x000f220000000a00 */
[----:B------:R-:W1:Y:S01]  /*55e0*/  LDCU.64 UR4, c[0x4][0x8] ;  /* 0x01000100ff0477ac */ /* 0x000e620008000a00 */
[----:B--2---:R-:W-:Y:S01]  /*55f0*/  MOV R5, UR9 ;  /* 0x0000000900057c02 */ /* 0x004fe20008000f00 */
[----:B------:R-:W-:Y:S01]  /*5600*/  IMAD.U32 R4, RZ, RZ, UR8 ;  /* 0x00000008ff047e24 */ /* 0x000fe2000f8e00ff */
[----:B---3--:R-:W-:Y:S01]  /*5610*/  MOV R7, UR7 ;  /* 0x0000000700077c02 */ /* 0x008fe20008000f00 */
[----:B------:R-:W-:Y:S01]  /*5620*/  IMAD.U32 R6, RZ, RZ, UR6 ;  /* 0x00000006ff067e24 */ /* 0x000fe2000f8e00ff */
[----:B-1----:R-:W-:Y:S01]  /*5630*/  MOV R11, UR5 ;  /* 0x00000005000b7c02 */ /* 0x002fe20008000f00 */
[----:B------:R-:W-:Y:S02]  /*5640*/  IMAD.U32 R10, RZ, RZ, UR4 ;  /* 0x00000004ff0a7e24 */ /* 0x000fe4000f8e00ff */
[----:B------:R-:W-:Y:S07]  /*5650*/  LEPC R20, `(.L_x_89) ;  /* 0x000000001014794e */ /* 0x000fee0000000000 */
[----:B----45:R-:W-:Y:S05]  /*5660*/  CALL.ABS.NOINC R2 ;  /* 0x0000000002007343 */ /* 0x030fea0003c00000 */
.L_x_89:
[----:B------:R-:W-:Y:S01]  /*5670*/  LOP3.LUT P0, RZ, R94, 0x1b0, RZ, 0xc0, !PT ;  /* 0x000001b05eff7812 */ /* 0x000fe2000780c0ff */
[----:B------:R-:W-:Y:S11]  /*5680*/  BSSY.RECONVERGENT B6, `(.L_x_90) ;  /* 0x0000013000067945 */ /* 0x000ff60003800200 */
[----:B------:R-:W-:Y:S01]  /*5690*/  @!UPT UIADD3 URZ, UPT, UPT, URZ, URZ, URZ ;  /* 0x000000fffffff290 */ /* 0x000fe2000fffe0ff */
[----:B------:R-:W-:Y:S05]  /*56a0*/  @!P0 BRA `(.L_x_91) ;  /* 0x0000000000408947 */ /* 0x000fea0003800000 */
        /* <DEDUP_REMOVED lines=16> */
.L_x_91:
[----:B------:R-:W-:Y:S05]  /*57b0*/  BSYNC.RECONVERGENT B6 ;  /* 0x0000000000067941 */ /* 0x000fea0003800200 */
.L_x_90:
[----:B------:R-:W-:Y:S01]  /*57c0*/  R2UR UR4, R86 ;  /* 0x00000000560472ca */ /* 0x000fe200000e0000 */
[----:B------:R-:W-:Y:S01]  /*57d0*/  UISETP.NE.U32.AND UP0, UPT, UR60, URZ, UPT ;  /* 0x000000ff3c00728c */ /* 0x000fe2000bf05070 */
[----:B------:R-:W-:Y:S02]  /*57e0*/  ISETP.NE.U32.AND P4, PT, R82, RZ, PT ;  /* 0x000000ff5200720c */ /* 0x000fe40003f85070 */
[----:B------:R-:W-:Y:S01]  /*57f0*/  ISETP.NE.U32.AND P2, PT, RZ, UR46, PT ;  /* 0x0000002eff007c0c */ /* 0x000fe2000bf45070 */
[----:B------:R-:W-:Y:S01]  /*5800*/  UISETP.NE.AND.EX UP1, UPT, UR61, URZ, UPT, UP0 ;  /* 0x000000ff3d00728c */ /* 0x000fe2000bf25300 */
[----:B------:R-:W-:Y:S01]  /*5810*/  ISETP.NE.AND.EX P4, PT, R83, RZ, PT, P4 ;  /* 0x000000ff5300720c */ /* 0x000fe20003f85340 */
[----:B------:R-:W-:Y:S01]  /*5820*/  UPLOP3.LUT UP0, UPT, UPT, UPT, UPT, 0x40, 0x4 ;  /* 0x000000000004789c */ /* 0x000fe20003f0e870 */
[----:B------:R-:W-:Y:S05]  /*5830*/  ISETP.NE.AND.EX P2, PT, RZ, UR47, PT, P2 ;  /* 0x0000002fff007c0c */ /* 0x000fea000bf45320 */
[----:B------:R-:W-:Y:S06]  /*5840*/  UISETP.NE.AND UP2, UPT, UR4, URZ, UPT ;  /* 0x000000ff0400728c */ /* 0x000fec000bf45270 */
[----:B------:R-:W-:Y:S05]  /*5850*/  PLOP3.LUT P1, PT, PT, PT, UP2, 0x80, 0x8 ;  /* 0x000000000008781c */ /* 0x000fea0003f2f028 */
[----:B------:R-:W-:Y:S06]  /*5860*/  @UP2 UPLOP3.LUT UP0, UPT, UPT, UPT, UP1, 0x80, 0x8 ;  /* 0x000000000008289c */ /* 0x000fec0003f0f010 */
[----:B------:R-:W-:Y:S01]  /*5870*/  PLOP3.LUT P0, PT, PT, PT, UP0, 0x80, 0x8 ;  /* 0x000000000008781c */ /* 0x000fe20003f0f008 */
[----:B------:R-:W-:Y:S01]  /*5880*/  @!UPT UIADD3 URZ, UPT, UPT, URZ, URZ, URZ ;  /* 0x000000fffffff290 */ /* 0x000fe2000fffe0ff */
[----:B------:R-:W-:Y:S11]  /*5890*/  BRA.U !UP1, `(.L_x_92) ;  /* 0x00000001093c7547 */ /* 0x000ff6000b800000 */
[----:B------:R-:W-:Y:S01]  /*58a0*/  UISETP.NE.U32.AND UP0, UPT, UR46, URZ, UPT ;  /* 0x000000ff2e00728c */ /* 0x000fe2000bf05070 */
[----:B-1----:R-:W-:Y:S01]  /*58b0*/  HFMA2 R0, -RZ, RZ, 0, 5.9604644775390625e-08 ;  /* 0x00000001ff007431 */ /* 0x002fe200000001ff */
[----:B------:R-:W1:Y:S01]  /*58c0*/  LDCU.64 UR8, c[0x0][0x358] ;  /* 0x00006b00ff0877ac */ /* 0x000e620008000a00 */
[----:B------:R-:W-:Y:S01]  /*58d0*/  IMAD.MOV.U32 R84, RZ, RZ, 0x1 ;  /* 0x00000001ff547424 */ /* 0x000fe200078e00ff */
[----:B------:R-:W-:Y:S06]  /*58e0*/  UISETP.NE.AND.EX UP0, UPT, UR47, URZ, UPT, UP0 ;  /* 0x000000ff2f00728c */ /* 0x000fec000bf05300 */
        /* <DEDUP_REMOVED lines=9> */
[----:B--23--:R-:W-:Y:S02]  /*5980*/  @!P3 IMAD.U32 R41, RZ, RZ, UR4 ;  /* 0x00000004ff29be24 */ /* 0x00cfe4000f8e00ff */
.L_x_92:
[----:B------:R-:W-:Y:S05]  /*5990*/  @!P4 BRA `(.L_x_93) ;  /* 0x000000000024c947 */ /* 0x000fea0003800000 */
[----:B------:R-:W-:Y:S01]  /*59a0*/  ISETP.NE.U32.AND P3, PT, R80, RZ, PT ;  /* 0x000000ff5000720c */ /* 0x000fe20003f65070 */
[----:B------:R-:W2:Y:S03]  /*59b0*/  LDCU.64 UR4, c[0x0][0x358] ;  /* 0x00006b00ff0477ac */ /* 0x000ea60008000a00 */
[----:B------:R-:W-:Y:S11]  /*59c0*/  ISETP.NE.AND.EX P3, PT, R81, RZ, PT, P3 ;  /* 0x000000ff5100720c */ /* 0x000ff60003f65330 */
[----:B------:R-:W-:Y:S02]  /*59d0*/  @!UPT UIADD3 URZ, UPT, UPT, URZ, URZ, URZ ;  /* 0x000000fffffff290 */ /* 0x000fe4000fffe0ff */
[----:B------:R-:W3:Y:S01]  /*59e0*/  @P3 LDC.64 R2, c[0x0][0x8a8] ;  /* 0x00022a00ff023b82 */ /* 0x000ee20000000a00 */
[----:B-1----:R-:W-:Y:S04]  /*59f0*/  @P3 IMAD R0, R82, UR36, RZ ;  /* 0x0000002452003c24 */ /* 0x002fe8000f8e02ff */
[----:B---3--:R-:W-:Y:S05]  /*5a00*/  @P3 IMAD.WIDE R2, R0, 0x4, R2 ;  /* 0x0000000400023825 */ /* 0x008fea00078e0202 */
[----:B--2--5:R2:W5:Y:S02]  /*5a10*/  @P3 LDG.E R38, desc[UR4][R2.64] ;  /* 0x0000000402263981 */ /* 0x024564000c1e1900 */
[----:B--2---:R-:W3:Y:S02]  /*5a20*/  @!P3 LDC R38, c[0x0][0x8a0] ;  /* 0x00022800ff26bb82 */ /* 0x004ee40000000800 */
.L_x_93:
[----:B-----5:R-:W-:Y:S01]  /*5a30*/  FSETP.NEU.AND P4, PT, R41, RZ, PT ;  /* 0x000000ff2900720b */ /* 0x020fe20003f8d000 */
[----:B------:R-:W-:Y:S01]  /*5a40*/  BSSY B1, `(.L_x_94) ;  /* 0x0000042000017945 */ /* 0x000fe20003800000 */
[----:B------:R-:W-:Y:S01]  /*5a50*/  SEL R5, RZ, 0xffffffff, P2 ;  /* 0xffffffffff057807 */ /* 0x000fe20001000000 */
[----:B------:R-:W-:Y:S01]  /*5a60*/  IMAD.MOV.U32 R102, RZ, RZ, 0x1 ;  /* 0x00000001ff667424 */ /* 0x000fe200078e00ff */
[----:B------:R-:W-:Y:S02]  /*5a70*/  LOP3.LUT P3, RZ, R84, 0xff, RZ, 0xc0, !PT ;  /* 0x000000ff54ff7812 */ /* 0x000fe4000786c0ff */
[----:B------:R-:W-:Y:S02]  /*5a80*/  CS2R R78, SRZ ;  /* 0x00000000004e7805 */ /* 0x000fe4000001ff00 */
[----:B------:R-:W-:Y:S02]  /*5a90*/  @P1 SEL R4, RZ, 0xffffffff, P4 ;  /* 0xffffffffff041807 */ /* 0x000fe40002000000 */
[----:B------:R-:W-:Y:S02]  /*5aa0*/  CS2R R76, SRZ ;  /* 0x00000000004c7805 */ /* 0x000fe4000001ff00 */
[----:B------:R-:W-:Y:S02]  /*5ab0*/  LEA R2, R90, UR44, 0x3 ;  /* 0x0000002c5a027c11 */ /* 0x000fe4000f8e18ff */
[----:B------:R-:W-:Y:S02]  /*5ac0*/  CS2R R74, SRZ ;  /* 0x00000000004a7805 */ /* 0x000fe4000001ff00 */
[----:B------:R-:W-:Y:S02]  /*5ad0*/  @P0 SEL R4, R5, R4, !P3 ;  /* 0x0000000405040207 */ /* 0x000fe40005800000 */
[----:B------:R-:W-:Y:S02]  /*5ae0*/  CS2R R72, SRZ ;  /* 0x0000000000487805 */ /* 0x000fe4000001ff00 */
[----:B------:R-:W-:Y:S02]  /*5af0*/  LEA R100, R36, UR44, 0x3 ;  /* 0x0000002c24647c11 */ /* 0x000fe4000f8e18ff */
[----:B------:R-:W-:Y:S02]  /*5b00*/  @P1 LOP3.LUT R4, R4, 0x1, RZ, 0xc0, !PT ;  /* 0x0000000104041812 */ /* 0x000fe400078ec0ff */
[----:B------:R-:W-:Y:S02]  /*5b10*/  SHF.L.U32 R3, R92, 0x1f, RZ ;  /* 0x0000001f5c037819 */ /* 0x000fe400000006ff */
[----:B------:R-:W-:Y:S02]  /*5b20*/  ISETP.NE.U32.OR P6, PT, R4, 0x1, !P1 ;  /* 0x000000010400780c */ /* 0x000fe40004fc5470 */
[----:B------:R-:W-:Y:S02]  /*5b30*/  PLOP3.LUT P2, PT, PT, PT, UP1, 0x80, 0x8 ;  /* 0x000000000008781c */ /* 0x000fe40003f4f018 */
[C---:B------:R-:W-:Y:S02]  /*5b40*/  LEA.HI R39, R36.reuse, R36, RZ, 0x1 ;  /* 0x0000002424277211 */ /* 0x040fe400078f08ff */
[----:B------:R-:W-:Y:S02]  /*5b50*/  SEL R4, RZ, 0xffffffff, P4 ;  /* 0xffffffffff047807 */ /* 0x000fe40002000000 */
[----:B------:R-:W-:Y:S01]  /*5b60*/  P2R R96, PR, RZ, 0x40 ;  /* 0x00000040ff607803 */ /* 0x000fe20000000000 */
[C---:B-1----:R-:W-:Y:S01]  /*5b70*/  IMAD.SHL.U32 R0, R39.reuse, 0x40, RZ ;  /* 0x0000004027007824 */ /* 0x042fe200078e00ff */
[----:B------:R-:W-:Y:S03]  /*5b80*/  LOP3.LUT R39, R39, 0xffe, RZ, 0xc0, !PT ;  /* 0x00000ffe27277812 */ /* 0x000fe600078ec0ff */
[----:B------:R-:W-:Y:S02]  /*5b90*/  @P6 SHF.L.U32 R7, R89, 0x1f, RZ ;  /* 0x0000001f59076819 */ /* 0x000fe400000006ff */
[----:B------:R-:W-:Y:S01]  /*5ba0*/  @P2 SEL R4, R5, R4, !P3 ;  /* 0x0000000405042207 */ /* 0x000fe20005800000 */
[----:B------:R-:W-:Y:S01]  /*5bb0*/  IMAD.IADD R39, R36, 0x1, -R39 ;  /* 0x0000000124277824 */ /* 0x000fe200078e0a27 */
[----:B------:R-:W1:Y:S01]  /*5bc0*/  @P6 SYNCS.PHASECHK.TRANS64.TRYWAIT P1, [R2+URZ+0x50], R7 ;  /* 0x00005007020065a7 */ /* 0x000e6200080211ff */
[----:B------:R-:W-:Y:S02]  /*5bd0*/  LOP3.LUT R0, R0, 0xffffff80, RZ, 0xc0, !PT ;  /* 0xffffff8000007812 */ /* 0x000fe400078ec0ff */
[----:B------:R-:W-:Y:S03]  /*5be0*/  LOP3.LUT R4, R4, 0x1, RZ, 0xc0, !PT ;  /* 0x0000000104047812 */ /* 0x000fe600078ec0ff */
[----:B------:R-:W-:Y:S01]  /*5bf0*/  IMAD.IADD R0, R37, 0x1, R0 ;  /* 0x0000000125007824 */ /* 0x000fe200078e0200 */
[----:B------:R-:W-:Y:S03]  /*5c00*/  ISETP.NE.U32.AND P5, PT, R4, 0x1, PT ;  /* 0x000000010400780c */ /* 0x000fe60003fa5070 */
[----:B------:R-:W-:Y:S01]  /*5c10*/  IMAD R39, R39, 0x100000, R0 ;  /* 0x0010000027277824 */ /* 0x000fe200078e0200 */
[----:B------:R-:W-:Y:S01]  /*5c20*/  P2R R103, PR, RZ, 0x20 ;  /* 0x00000020ff677803 */ /* 0x000fe20000000000 */
[----:B------:R2:W4:Y:S01]  /*5c30*/  SYNCS.PHASECHK.TRANS64.TRYWAIT P0, [R100+URZ+0xa0], R3 ;  /* 0x0000a003640075a7 */ /* 0x00052200080011ff */
[----:B-1----:R-:W-:Y:S01]  /*5c40*/  @P6 SEL R102, RZ, 0x1, !P1 ;  /* 0x00000001ff666807 */ /* 0x002fe20004800000 */
[----:B--2---:R-:W-:Y:S06]  /*5c50*/  @!P6 BRA `(.L_x_95) ;  /* 0x000000000080e947 */ /* 0x004fec0003800000 */
[----:B------:R-:W-:Y:S01]  /*5c60*/  @P5 IMAD R6, R90, 0x1000, R71 ;  /* 0x000010005a065824 */ /* 0x000fe200078e0247 */
[----:B------:R-:W1:Y:S01]  /*5c70*/  S2R R0, SR_CgaCtaId ;  /* 0x0000000000007919 */ /* 0x000e620000008800 */
[----:B------:R-:W-:Y:S01]  /*5c80*/  ISETP.NE.AND P1, PT, R102, RZ, PT ;  /* 0x000000ff6600720c */ /* 0x000fe20003f25270 */
[----:B------:R-:W-:Y:S01]  /*5c90*/  BSSY B0, `(.L_x_96) ;  /* 0x000000b000007945 */ /* 0x000fe20003800000 */
[----:B------:R-:W-:Y:S01]  /*5ca0*/  @P5 VIADD R4, R6, UR44 ;  /* 0x0000002c06045c36 */ /* 0x000fe20008000000 */
[----:B------:R-:W-:Y:S02]  /*5cb0*/  CS2R R74, SRZ ;  /* 0x00000000004a7805 */ /* 0x000fe4000001ff00 */
[----:B------:R-:W-:Y:S02]  /*5cc0*/  CS2R R72, SRZ ;  /* 0x0000000000487805 */ /* 0x000fe4000001ff00 */
[----:B------:R-:W-:Y:S01]  /*5cd0*/  CS2R R78, SRZ ;  /* 0x00000000004e7805 */ /* 0x000fe2000001ff00 */
[----:B------:R-:W-:Y:S01]  /*5ce0*/  @P5 IMAD R4, R93, -0x10, R4 ;  /* 0xfffffff05d045824 */ /* 0x000fe200078e0204 */
[----:B------:R-:W-:Y:S04]  /*5cf0*/  CS2R R76, SRZ ;  /* 0x00000000004c7805 */ /* 0x000fe8000001ff00 */
[----:B------:R-:W-:Y:S05]  /*5d00*/  @P1 BRA `(.L_x_97) ;  /* 0x00000000000c1947 */ /* 0x000fea0003800000 */
[----:B------:R-:W-:Y:S04]  /*5d10*/  SHF.L.U32 R5, R89, 0x1f, RZ ;  /* 0x0000001f59057819 */ /* 0x000fe800000006ff */
[----:B------:R-:W2:Y:S02]  /*5d20*/  SYNCS.PHASECHK.TRANS64.TRYWAIT P1, [R2+URZ+0x50], R5 ;  /* 0x00005005020075a7 */ /* 0x000ea400080211ff */
[----:B--2---:R-:W-:Y:S05]  /*5d30*/  @!P1 BRA `(.L_x_98) ;  /* 0x00000024000c9947 */ /* 0x004fea0003800000 */
.L_x_97:
[----:B------:R-:W-:Y:S05]  /*5d40*/  BSYNC B0 ;  /* 0x0000000000007941 */ /* 0x000fea0003800000 */
.L_x_96:
[----:B------:R-:W-:Y:S01]  /*5d50*/  ISETP.NE.AND P1, PT, R103, RZ, PT ;  /* 0x000000ff6700720c */ /* 0x000fe20003f25270 */
[----:B--2---:R-:W-:Y:S02]  /*5d60*/  VIADD R5, R2, 0x60 ;  /* 0x0000006002057836 */ /* 0x004fe40000000000 */
[----:B------:R-:W-:Y:S03]  /*5d70*/  VIADD R90, R90, 0x1 ;  /* 0x000000015a5a7836 */ /* 0x000fe60000000000 */
[----:B-1----:R-:W-:Y:S07]  /*5d80*/  PRMT R0, R0, 0x654, R5 ;  /* 0x0000065400007816 */ /* 0x002fee0000000005 */
[----:B------:R1:W2:Y:S04]  /*5d90*/  @P1 LDS.128 R72, [R6+UR44+0x200] ;  /* 0x0002002c06481984 */ /* 0x0002a80008000c00 */
[----:B------:R1:W1:Y:S01]  /*5da0*/  @P1 LDS.128 R76, [R4+0x210] ;  /* 0x00021000044c1984 */ /* 0x0002620000000c00 */
[C---:B------:R-:W-:Y:S01]  /*5db0*/  ISETP.NE.AND P1, PT, R90.reuse, 0x2, PT ;  /* 0x000000025a00780c */ /* 0x040fe20003f25270 */
[----:B------:R-:W-:Y:S01]  /*5dc0*/  @!PT LDS RZ, [RZ] ;  /* 0x00000000fffff984 */ /* 0x000fe20000000800 */
[----:B------:R-:W-:Y:S01]  /*5dd0*/  @!PT LDS RZ, [RZ] ;  /* 0x00000000fffff984 */ /* 0x000fe20000000800 */
[----:B------:R-:W-:Y:S01]  /*5de0*/  @!PT LDS RZ, [RZ] ;  /* 0x00000000fffff984 */ /* 0x000fe20000000800 */
[----:B------:R-:W-:Y:S01]  /*5df0*/  @!PT LDS RZ, [RZ] ;  /* 0x00000000fffff984 */ /* 0x000fe20000000800 */
[----:B------:R5:W-:Y:S06]  /*5e00*/  MEMBAR.ALL.CTA ;  /* 0x0000000000007992 */ /* 0x000bec0000008000 */
[----:B-----5:R-:W5:Y:S01]  /*5e10*/  FENCE.VIEW.ASYNC.S ;  /* 0x00000000000073c6 */ /* 0x020f620000000000 */
[----:B------:R-:W-:Y:S01]  /*5e20*/  SEL R90, R90, RZ, P1 ;  /* 0x000000ff5a5a7207 */ /* 0x000fe20000800000 */
[----:B-----5:R5:W-:Y:S02]  /*5e30*/  SYNCS.ARRIVE.TRANS64.RED.A1T0 RZ, [R0+URZ], RZ ;  /* 0x000000ff00ff79a7 */ /* 0x020be400081004ff */
[----:B-----5:R-:W-:Y:S04]  /*5e40*/  SEL R0, RZ, 0x1, P1 ;  /* 0x00000001ff007807 */ /* 0x020fe80000800000 */
[----:B--2---:R-:W-:Y:S02]  /*5e50*/  LOP3.LUT R89, R89, R0, RZ, 0x3c, !PT ;  /* 0x0000000059597212 */ /* 0x004fe400078e3cff */
.L_x_95:
[----:B------:R-:W-:Y:S05]  /*5e60*/  BSYNC B1 ;  /* 0x0000000000017941 */ /* 0x000fea0003800000 */
.L_x_94:
[----:B------:R-:W-:Y:S04]  /*5e70*/  SHF.R.U32.HI R0, RZ, 0x15, R39 ;  /* 0x00000015ff007819 */ /* 0x000fe80000011627 */
[----:B------:R-:W-:Y:S01]  /*5e80*/  LOP3.LUT P1, RZ, R0, 0x3, R85, 0x48, !PT ;  /* 0x0000000300ff7812 */ /* 0x000fe20007824855 */
[----:B------:R-:W-:Y:S01]  /*5e90*/  @!UPT UIADD3 URZ, UPT, UPT, URZ, URZ, URZ ;  /* 0x000000fffffff290 */ /* 0x000fe2000fffe0ff */
[----:B----4-:R-:W-:Y:S11]  /*5ea0*/  @P0 BRA `(.L_x_99) ;  /* 0x0000000000080947 */ /* 0x010ff60003800000 */
[----:B------:R-:W2:Y:S02]  /*5eb0*/  SYNCS.PHASECHK.TRANS64.TRYWAIT P0, [R100+URZ+0xa0], R3 ;  /* 0x0000a003640075a7 */ /* 0x000ea400080011ff */
[----:B--2---:R-:W-:Y:S05]  /*5ec0*/  @!P0 BRA `(.L_x_100) ;  /* 0x0000002000bc8947 */ /* 0x004fea0003800000 */
.L_x_99:
[----:B------:R-:W-:Y:S05]  /*5ed0*/  @!P1 BRA `(.L_x_101) ;  /* 0x0000000000409947 */ /* 0x000fea0003800000 */
[----:B------:R-:W4:Y:S01]  /*5ee0*/  LDCU.64 UR8, c[0x4][0x70] ;  /* 0x01000e00ff0877ac */ /* 0x000f220008000a00 */
[----:B--2---:R-:W-:Y:S01]  /*5ef0*/  MOV R3, 0x0 ;  /* 0x0000000000037802 */ /* 0x004fe20000000f00 */
[----:B------:R-:W-:Y:S02]  /*5f00*/  HFMA2 R12, -RZ, RZ, 0, 5.9604644775390625e-08 ;  /* 0x00000001ff0c7431 */ /* 0x000fe400000001ff */
[----:B------:R-:W-:Y:S02]  /*5f10*/  IMAD.MOV.U32 R8, RZ, RZ, 0x192 ;  /* 0x00000192ff087424 */ /* 0x000fe400078e00ff */
[----:B------:R-:W-:Y:S01]  /*5f20*/  IMAD.MOV.U32 R13, RZ, RZ, RZ ;  /* 0x000000ffff0d7224 */ /* 0x000fe200078e00ff */
[----:B------:R-:W2:Y:S01]  /*5f30*/  LDCU.64 UR6, c[0x4][0x78] ;  /* 0x01000f00ff0677ac */ /* 0x000ea20008000a00 */
[----:B------:R-:W3:Y:S01]  /*5f40*/  LDC.64 R2, c[0x4][R3] ;  /* 0x0100000003027b82 */ /* 0x000ee20000000a00 */
[----:B------:R-:W5:Y:S01]  /*5f50*/  LDCU.64 UR4, c[0x4][0x10] ;  /* 0x01000200ff0477ac */ /* 0x000f620008000a00 */
[----:B----4-:R-:W-:Y:S01]  /*5f60*/  MOV R5, UR9 ;  /* 0x0000000900057c02 */ /* 0x010fe20008000f00 */
[----:B-1----:R-:W-:Y:S01]  /*5f70*/  IMAD.U32 R4, RZ, RZ, UR8 ;  /* 0x00000008ff047e24 */ /* 0x002fe2000f8e00ff */
[----:B--2---:R-:W-:Y:S01]  /*5f80*/  MOV R7, UR7 ;  /* 0x0000000700077c02 */ /* 0x004fe20008000f00 */
[----:B------:R-:W-:Y:S01]  /*5f90*/  IMAD.U32 R6, RZ, RZ, UR6 ;  /* 0x00000006ff067e24 */ /* 0x000fe2000f8e00ff */
[----:B-----5:R-:W-:Y:S01]  /*5fa0*/  MOV R11, UR5 ;  /* 0x00000005000b7c02 */ /* 0x020fe20008000f00 */
[----:B------:R-:W-:Y:S02]  /*5fb0*/  IMAD.U32 R10, RZ, RZ, UR4 ;  /* 0x00000004ff0a7e24 */ /* 0x000fe4000f8e00ff */
[----:B------:R-:W-:Y:S07]  /*5fc0*/  LEPC R20, `(.L_x_101) ;  /* 0x000000001014794e */ /* 0x000fee0000000000 */
[----:B---3--:R-:W-:Y:S05]  /*5fd0*/  CALL.ABS.NOINC R2 ;  /* 0x0000000002007343 */ /* 0x008fea0003c00000 */
.L_x_101:
[-C--:B------:R-:W-:Y:S01]  /*5fe0*/  F2FP.F16.E5M2.UNPACK_B R42, R72.reuse ;  /* 0x00000048ff2a723e */ /* 0x080fe200020004ff */
[----:B------:R-:W-:Y:S05]  /*5ff0*/  WARPSYNC.ALL ;  /* 0x0000000000007948 */ /* 0x000fea0003800000 */
[----:B------:R-:W-:Y:S01]  /*6000*/  R2UR UR4, R39 ;  /* 0x00000000270472ca */ /* 0x000fe200000e0000 */
[--C-:B------:R-:W-:Y:S01]  /*6010*/  HADD2.F32 R40, -RZ, R42.reuse.H0_H0 ;  /* 0x2000002aff287230 */ /* 0x100fe20000004100 */
[----:B------:R-:W-:Y:S01]  /*6020*/  F2FP.F16.E5M2.UNPACK_B R43, R72.H1 ;  /* 0x00000048ff2b723e */ /* 0x000fe200030004ff */
[----:B------:R-:W-:Y:S01]  /*6030*/  HADD2.F32 R42, -RZ, R42.H1_H1 ;  /* 0x3000002aff2a7230 */ /* 0x000fe20000004100 */
[-C--:B------:R-:W-:Y:S01]  /*6040*/  F2FP.F16.E5M2.UNPACK_B R45, R73.reuse ;  /* 0x00000049ff2d723e */ /* 0x080fe200020004ff */
[----:B------:R-:W-:Y:S01]  /*6050*/  BSSY.RECONVERGENT B0, `(.L_x_102) ;  /* 0x0000099000007945 */ /* 0x000fe20003800200 */
[----:B------:R-:W-:Y:S01]  /*6060*/  F2FP.F16.E5M2.UNPACK_B R47, R73.H1 ;  /* 0x00000049ff2f723e */ /* 0x000fe200030004ff */
[--C-:B------:R-:W-:Y:S01]  /*6070*/  HADD2.F32 R44, -RZ, R43.reuse.H0_H0 ;  /* 0x2000002bff2c7230 */ /* 0x100fe20000004100 */
[-C--:B------:R-:W-:Y:S01]  /*6080*/  F2FP.F16.E5M2.UNPACK_B R49, R74.reuse ;  /* 0x0000004aff31723e */ /* 0x080fe200020004ff */
[----:B------:R-:W-:Y:S01]  /*6090*/  HADD2.F32 R46, -RZ, R43.H1_H1 ;  /* 0x3000002bff2e7230 */ /* 0x000fe20000004100 */
[----:B------:R-:W-:Y:S01]  /*60a0*/  F2FP.F16.E5M2.UNPACK_B R51, R74.H1 ;  /* 0x0000004aff33723e */ /* 0x000fe200030004ff */
[--C-:B------:R-:W-:Y:S01]  /*60b0*/  HADD2.F32 R43, -RZ, R45.reuse.H0_H0 ;  /* 0x2000002dff2b7230 */ /* 0x100fe20000004100 */
[-C--:B------:R-:W-:Y:S01]  /*60c0*/  F2FP.F16.E5M2.UNPACK_B R53, R75.reuse ;  /* 0x0000004bff35723e */ /* 0x080fe200020004ff */
[----:B-1----:R-:W-:Y:S01]  /*60d0*/  LDTM.16dp32bit_t0_t15.x32 R4, tmem[UR4] ;  /* 0x00000004000479ee */ /* 0x002fe20008a80000 */
[----:B------:R-:W3:Y:S01]  /*60e0*/  LDTM.16dp32bit_t16_t31.x32 R4, tmem[UR4+0x20] ;  /* 0x00002004000479ee */ /* 0x000ee20008aa0000 */
[----:B------:R-:W-:Y:S01]  /*60f0*/  ISETP.NE.AND P6, PT, R96, RZ, PT ;  /* 0x000000ff6000720c */ /* 0x000fe20003fc5270 */
[----:B------:R-:W-:Y:S01]  /*6100*/  HADD2.F32 R48, -RZ, R45.H1_H1 ;  /* 0x3000002dff307230 */ /* 0x000fe20000004100 */
[----:B------:R-:W-:Y:S01]  /*6110*/  IADD3 R109, PT, PT, R71, UR44, RZ ;  /* 0x0000002c476d7c10 */ /* 0x000fe2000fffe0ff */
[----:B------:R-:W-:Y:S01]  /*6120*/  HADD2.F32 R52, -RZ, R49.H1_H1 ;  /* 0x30000031ff347230 */ /* 0x000fe20000004100 */
[----:B------:R-:W-:Y:S01]  /*6130*/  SHF.L.U32 R108, R88, 0x4, RZ ;  /* 0x00000004586c7819 */ /* 0x000fe200000006ff */
[----:B------:R-:W-:Y:S01]  /*6140*/  HADD2.F32 R56, -RZ, R53.H1_H1 ;  /* 0x30000035ff387230 */ /* 0x000fe20000004100 */
[----:B------:R-:W-:Y:S01]  /*6150*/  F2FP.F16.E5M2.UNPACK_B R55, R75.H1 ;  /* 0x0000004bff37723e */ /* 0x000fe200030004ff */
[--C-:B------:R-:W-:Y:S01]  /*6160*/  HADD2.F32 R45, -RZ, R47.reuse.H0_H0 ;  /* 0x2000002fff2d7230 */ /* 0x100fe20000004100 */
[----:B------:R-:W-:Y:S01]  /*6170*/  IADD3 R101, PT, PT, R109, R108, RZ ;  /* 0x0000006c6d657210 */ /* 0x000fe20007ffe0ff */
[----:B------:R-:W-:Y:S01]  /*6180*/  HADD2.F32 R50, -RZ, R47.H1_H1 ;  /* 0x3000002fff327230 */ /* 0x000fe20000004100 */
[-C--:B------:R-:W-:Y:S01]  /*6190*/  F2FP.F16.E5M2.UNPACK_B R57, R76.reuse ;  /* 0x0000004cff39723e */ /* 0x080fe200020004ff */
[----:B------:R-:W-:Y:S01]  /*61a0*/  HADD2.F32 R47, -RZ, R49.H0_H0 ;  /* 0x20000031ff2f7230 */ /* 0x000fe20000004100 */
[----:B------:R-:W-:Y:S01]  /*61b0*/  F2FP.F16.E5M2.UNPACK_B R59, R76.H1 ;  /* 0x0000004cff3b723e */ /* 0x000fe200030004ff */
[----:B------:R-:W-:Y:S01]  /*61c0*/  HADD2.F32 R49, -RZ, R51.H0_H0 ;  /* 0x20000033ff317230 */ /* 0x000fe20000004100 */
[-C--:B------:R-:W-:Y:S01]  /*61d0*/  F2FP.F16.E5M2.UNPACK_B R61, R77.reuse ;  /* 0x0000004dff3d723e */ /* 0x080fe200020004ff */
[----:B------:R-:W-:Y:S01]  /*61e0*/  HADD2.F32 R60, -RZ, R57.H1_H1 ;  /* 0x30000039ff3c7230 */ /* 0x000fe20000004100 */
[----:B------:R-:W-:Y:S01]  /*61f0*/  F2FP.F16.E5M2.UNPACK_B R63, R77.H1 ;  /* 0x0000004dff3f723e */ /* 0x000fe200030004ff */
[----:B------:R-:W-:Y:S01]  /*6200*/  HADD2.F32 R54, -RZ, R51.H1_H1 ;  /* 0x30000033ff367230 */ /* 0x000fe20000004100 */
[-C--:B------:R-:W-:Y:S01]  /*6210*/  F2FP.F16.E5M2.UNPACK_B R65, R78.reuse ;  /* 0x0000004eff41723e */ /* 0x080fe200020004ff */
[----:B------:R-:W-:Y:S01]  /*6220*/  HADD2.F32 R51, -RZ, R53.H0_H0 ;  /* 0x20000035ff337230 */ /* 0x000fe20000004100 */
[----:B------:R-:W-:Y:S01]  /*6230*/  F2FP.F16.E5M2.UNPACK_B R67, R78.H1 ;  /* 0x0000004eff43723e */ /* 0x000fe200030004ff */
[----:B------:R-:W-:Y:S01]  /*6240*/  HADD2.F32 R64, -RZ, R61.H1_H1 ;  /* 0x3000003dff407230 */ /* 0x000fe20000004100 */
[----:B------:R-:W-:Y:S01]  /*6250*/  ISETP.NE.AND P0, PT, R95, RZ, PT ;  /* 0x000000ff5f00720c */ /* 0x000fe20003f05270 */
[C---:B---3--:R-:W-:Y:S01]  /*6260*/  FMUL R0, R38.reuse, R4 ;  /* 0x0000000426007220 */ /* 0x048fe20000400000 */
[C---:B------:R-:W-:Y:S01]  /*6270*/  FMUL R2, R38.reuse, R5 ;  /* 0x0000000526027220 */ /* 0x040fe20000400000 */
[C---:B------:R-:W-:Y:S01]  /*6280*/  FMUL R4, R38.reuse, R8 ;  /* 0x0000000826047220 */ /* 0x040fe20000400000 */
[C---:B------:R-:W-:Y:S01]  /*6290*/  FMUL R5, R38.reuse, R9 ;  /* 0x0000000926057220 */ /* 0x040fe20000400000 */
[C---:B------:R-:W-:Y:S01]  /*62a0*/  FFMA R0, R41.reuse, R40, R0 ;  /* 0x0000002829007223 */ /* 0x040fe20000000000 */
[C---:B------:R-:W-:Y:S01]  /*62b0*/  FFMA R2, R41.reuse, R42, R2 ;  /* 0x0000002a29027223 */ /* 0x040fe20000000002 */
[C---:B------:R-:W-:Y:S01]  /*62c0*/  FMUL R8, R38.reuse, R12 ;  /* 0x0000000c26087220 */ /* 0x040fe20000400000 */
[C---:B------:R-:W-:Y:S01]  /*62d0*/  FMUL R9, R38.reuse, R13 ;  /* 0x0000000d26097220 */ /* 0x040fe20000400000 */
[C---:B------:R-:W-:Y:S01]  /*62e0*/  FMUL R12, R38.reuse, R16 ;  /* 0x00000010260c7220 */ /* 0x040fe20000400000 */
[C---:B------:R-:W-:Y:S01]  /*62f0*/  FMUL R13, R38.reuse, R17 ;  /* 0x00000011260d7220 */ /* 0x040fe20000400000 */
[C---:B------:R-:W-:Y:S01]  /*6300*/  FMUL R16, R38.reuse, R20 ;  /* 0x0000001426107220 */ /* 0x040fe20000400000 */
[C---:B------:R-:W-:Y:S01]  /*6310*/  FMUL R17, R38.reuse, R21 ;  /* 0x0000001526117220 */ /* 0x040fe20000400000 */
[C---:B------:R-:W-:Y:S01]  /*6320*/  FMUL R20, R38.reuse, R24 ;  /* 0x0000001826147220 */ /* 0x040fe20000400000 */
[C---:B------:R-:W-:Y:S01]  /*6330*/  FMUL R21, R38.reuse, R25 ;  /* 0x0000001926157220 */ /* 0x040fe20000400000 */
[----:B------:R-:W-:Y:S02]  /*6340*/  HADD2.F32 R68, -RZ, R65.H1_H1 ;  /* 0x30000041ff447230 */ /* 0x000fe40000004100 */
[C---:B------:R-:W-:Y:S01]  /*6350*/  FMUL R24, R38.reuse, R28 ;  /* 0x0000001c26187220 */ /* 0x040fe20000400000 */
[C---:B------:R-:W-:Y:S01]  /*6360*/  FMUL R25, R38.reuse, R29 ;  /* 0x0000001d26197220 */ /* 0x040fe20000400000 */
[C---:B------:R-:W-:Y:S01]  /*6370*/  FMUL R28, R38.reuse, R32 ;  /* 0x00000020261c7220 */ /* 0x040fe20000400000 */
[C---:B------:R-:W-:Y:S01]  /*6380*/  FMUL R29, R38.reuse, R33 ;  /* 0x00000021261d7220 */ /* 0x040fe20000400000 */
[C---:B--2---:R-:W-:Y:S01]  /*6390*/  FMUL R3, R38.reuse, R6 ;  /* 0x0000000626037220 */ /* 0x044fe20000400000 */
[C---:B------:R-:W-:Y:S01]  /*63a0*/  FMUL R7, R38.reuse, R7 ;  /* 0x0000000726077220 */ /* 0x040fe20000400000 */
[C---:B------:R-:W-:Y:S01]  /*63b0*/  FMUL R6, R38.reuse, R10 ;  /* 0x0000000a26067220 */ /* 0x040fe20000400000 */
[C---:B------:R-:W-:Y:S01]  /*63c0*/  FMUL R11, R38.reuse, R11 ;  /* 0x0000000b260b7220 */ /* 0x040fe20000400000 */
[C---:B------:R-:W-:Y:S01]  /*63d0*/  FFMA R3, R41.reuse, R44, R3 ;  /* 0x0000002c29037223 */ /* 0x040fe20000000003 */
[C---:B------:R-:W-:Y:S01]  /*63e0*/  FFMA R7, R41.reuse, R46, R7 ;  /* 0x0000002e29077223 */ /* 0x040fe20000000007 */
[C---:B------:R-:W-:Y:S01]  /*63f0*/  FFMA R4, R41.reuse, R43, R4 ;  /* 0x0000002b29047223 */ /* 0x040fe20000000004 */
[----:B------:R-:W-:Y:S01]  /*6400*/  F2FP.F16.E5M2.UNPACK_B R40, R79 ;  /* 0x0000004fff28723e */ /* 0x000fe200020004ff */
[C---:B------:R-:W-:Y:S01]  /*6410*/  FFMA R5, R41.reuse, R48, R5 ;  /* 0x0000003029057223 */ /* 0x040fe20000000005 */
[C---:B------:R-:W-:Y:S01]  /*6420*/  FFMA R6, R41.reuse, R45, R6 ;  /* 0x0000002d29067223 */ /* 0x040fe20000000006 */
[----:B------:R-:W-:Y:S01]  /*6430*/  F2FP.F16.E5M2.UNPACK_B R42, R79.H1 ;  /* 0x0000004fff2a723e */ /* 0x000fe200030004ff */
[C---:B------:R-:W-:Y:S01]  /*6440*/  FFMA R11, R41.reuse, R50, R11 ;  /* 0x00000032290b7223 */ /* 0x040fe2000000000b */
[----:B------:R-:W-:Y:S01]  /*6450*/  FFMA R8, R41, R47, R8 ;  /* 0x0000002f29087223 */ /* 0x000fe20000000008 */
[----:B------:R-:W-:Y:S01]  /*6460*/  F2FP.SATFINITE.E5M2.F32.PACK_AB_MERGE_C R97, R7, R3, RZ ;  /* 0x000000030761723e */ /* 0x000fe200048060ff */
[C---:B------:R-:W-:Y:S01]  /*6470*/  FFMA R9, R41.reuse, R52, R9 ;  /* 0x0000003429097223 */ /* 0x040fe20000000009 */
[----:B------:R-:W-:Y:S01]  /*6480*/  FMUL R10, R38, R14 ;  /* 0x0000000e260a7220 */ /* 0x000fe20000400000 */
[----:B------:R-:W-:Y:S01]  /*6490*/  LEA R109, R90, UR44, 0x3 ;  /* 0x0000002c5a6d7c11 */ /* 0x000fe2000f8e18ff */
[----:B------:R-:W-:Y:S01]  /*64a0*/  FMUL R15, R38, R15 ;  /* 0x0000000f260f7220 */ /* 0x000fe20000400000 */
[--C-:B------:R-:W-:Y:S01]  /*64b0*/  HADD2.F32 R53, -RZ, R55.reuse.H0_H0 ;  /* 0x20000037ff357230 */ /* 0x100fe20000004100 */
[----:B------:R-:W-:Y:S01]  /*64c0*/  F2FP.SATFINITE.E5M2.F32.PACK_AB_MERGE_C R96, R2, R0, R97 ;  /* 0x000000000260723e */ /* 0x000fe20004806061 */
[----:B------:R-:W-:Y:S01]  /*64d0*/  FFMA R10, R41, R49, R10 ;  /* 0x00000031290a7223 */ /* 0x000fe2000000000a */
[----:B------:R-:W-:Y:S01]  /*64e0*/  F2FP.SATFINITE.E5M2.F32.PACK_AB_MERGE_C R97, R11, R6, RZ ;  /* 0x000000060b61723e */ /* 0x000fe200048060ff */
[C---:B------:R-:W-:Y:S01]  /*64f0*/  FFMA R15, R41.reuse, R54, R15 ;  /* 0x00000036290f7223 */ /* 0x040fe2000000000f */
[C---:B------:R-:W-:Y:S01]  /*6500*/  FFMA R12, R41.reuse, R51, R12 ;  /* 0x00000033290c7223 */ /* 0x040fe2000000000c */
[----:B------:R-:W-:Y:S01]  /*6510*/  FFMA R13, R41, R56, R13 ;  /* 0x00000038290d7223 */ /* 0x000fe2000000000d */
[----:B------:R-:W-:Y:S01]  /*6520*/  F2FP.SATFINITE.E5M2.F32.PACK_AB_MERGE_C R97, R5, R4, R97 ;  /* 0x000000040561723e */ /* 0x000fe20004806061 */
[----:B------:R-:W-:Y:S01]  /*6530*/  HADD2.F32 R58, -RZ, R55.H1_H1 ;  /* 0x30000037ff3a7230 */ /* 0x000fe20000004100 */
[----:B------:R-:W-:Y:S01]  /*6540*/  F2FP.SATFINITE.E5M2.F32.PACK_AB_MERGE_C R98, R15, R10, RZ ;  /* 0x0000000a0f62723e */ /* 0x000fe200048060ff */
[----:B------:R-:W-:Y:S02]  /*6550*/  HADD2.F32 R55, -RZ, R57.H0_H0 ;  /* 0x20000039ff377230 */ /* 0x000fe40000004100 */
[C---:B------:R-:W-:Y:S01]  /*6560*/  FMUL R14, R38.reuse, R18 ;  /* 0x00000012260e7220 */ /* 0x040fe20000400000 */
[C---:B------:R-:W-:Y:S01]  /*6570*/  FMUL R19, R38.reuse, R19 ;  /* 0x0000001326137220 */ /* 0x040fe20000400000 */
[--C-:B------:R-:W-:Y:S02]  /*6580*/  HADD2.F32 R57, -RZ, R59.reuse.H0_H0 ;  /* 0x2000003bff397230 */ /* 0x100fe40000004100 */
[C---:B------:R-:W-:Y:S01]  /*6590*/  FMUL R18, R38.reuse, R22 ;  /* 0x0000001626127220 */ /* 0x040fe20000400000 */
[C---:B------:R-:W-:Y:S01]  /*65a0*/  FFMA R14, R41.reuse, R53, R14 ;  /* 0x00000035290e7223 */ /* 0x040fe2000000000e */
[----:B------:R-:W-:Y:S02]  /*65b0*/  HADD2.F32 R62, -RZ, R59.H1_H1 ;  /* 0x3000003bff3e7230 */ /* 0x000fe40000004100 */
[C---:B------:R-:W-:Y:S01]  /*65c0*/  FFMA R19, R41.reuse, R58, R19 ;  /* 0x0000003a29137223 */ /* 0x040fe20000000013 */
[----:B------:R-:W-:Y:S02]  /*65d0*/  HADD2.F32 R59, -RZ, R61.H0_H0 ;  /* 0x2000003dff3b7230 */ /* 0x000fe40000004100 */
[C---:B------:R-:W-:Y:S01]  /*65e0*/  FMUL R23, R38.reuse, R23 ;  /* 0x0000001726177220 */ /* 0x040fe20000400000 */
[C---:B------:R-:W-:Y:S01]  /*65f0*/  FFMA R16, R41.reuse, R55, R16 ;  /* 0x0000003729107223 */ /* 0x040fe20000000010 */
[C---:B------:R-:W-:Y:S01]  /*6600*/  FFMA R17, R41.reuse, R60, R17 ;  /* 0x0000003c29117223 */ /* 0x040fe20000000011 */
[--C-:B------:R-:W-:Y:S02]  /*6610*/  HADD2.F32 R61, -RZ, R63.reuse.H0_H0 ;  /* 0x2000003fff3d7230 */ /* 0x100fe40000004100 */
[C---:B------:R-:W-:Y:S01]  /*6620*/  FFMA R18, R41.reuse, R57, R18 ;  /* 0x0000003929127223 */ /* 0x040fe20000000012 */
[----:B------:R-:W-:Y:S02]  /*6630*/  HADD2.F32 R66, -RZ, R63.H1_H1 ;  /* 0x3000003fff427230 */ /* 0x000fe40000004100 */
[C---:B------:R-:W-:Y:S01]  /*6640*/  FMUL R22, R38.reuse, R26 ;  /* 0x0000001a26167220 */ /* 0x040fe20000400000 */
[----:B------:R-:W-:Y:S02]  /*6650*/  HADD2.F32 R63, -RZ, R65.H0_H0 ;  /* 0x20000041ff3f7230 */ /* 0x000fe40000004100 */
[C---:B------:R-:W-:Y:S01]  /*6660*/  FFMA R23, R41.reuse, R62, R23 ;  /* 0x0000003e29177223 */ /* 0x040fe20000000017 */
[C---:B------:R-:W-:Y:S01]  /*6670*/  FMUL R27, R38.reuse, R27 ;  /* 0x0000001b261b7220 */ /* 0x040fe20000400000 */
[C---:B------:R-:W-:Y:S01]  /*6680*/  FFMA R20, R41.reuse, R59, R20 ;  /* 0x0000003b29147223 */ /* 0x040fe20000000014 */
[C---:B------:R-:W-:Y:S01]  /*6690*/  FFMA R21, R41.reuse, R64, R21 ;  /* 0x0000004029157223 */ /* 0x040fe20000000015 */
[--C-:B------:R-:W-:Y:S02]  /*66a0*/  HADD2.F32 R65, -RZ, R67.reuse.H0_H0 ;  /* 0x20000043ff417230 */ /* 0x100fe40000004100 */
[C---:B------:R-:W-:Y:S01]  /*66b0*/  FFMA R22, R41.reuse, R61, R22 ;  /* 0x0000003d29167223 */ /* 0x040fe20000000016 */
[----:B------:R-:W-:Y:S02]  /*66c0*/  HADD2.F32 R70, -RZ, R67.H1_H1 ;  /* 0x30000043ff467230 */ /* 0x000fe40000004100 */
[C---:B------:R-:W-:Y:S01]  /*66d0*/  FMUL R26, R38.reuse, R30 ;  /* 0x0000001e261a7220 */ /* 0x040fe20000400000 */
[--C-:B------:R-:W-:Y:S02]  /*66e0*/  HADD2.F32 R67, -RZ, R40.reuse.H0_H0 ;  /* 0x20000028ff437230 */ /* 0x100fe40000004100 */
[C---:B------:R-:W-:Y:S01]  /*66f0*/  FFMA R27, R41.reuse, R66, R27 ;  /* 0x00000042291b7223 */ /* 0x040fe2000000001b */
[C---:B------:R-:W-:Y:S01]  /*6700*/  FMUL R31, R38.reuse, R31 ;  /* 0x0000001f261f7220 */ /* 0x040fe20000400000 */
[C---:B------:R-:W-:Y:S01]  /*6710*/  FFMA R24, R41.reuse, R63, R24 ;  /* 0x0000003f29187223 */ /* 0x040fe20000000018 */
[----:B------:R-:W-:Y:S02]  /*6720*/  HADD2.F32 R40, -RZ, R40.H1_H1 ;  /* 0x30000028ff287230 */ /* 0x000fe40000004100 */
[C---:B------:R-:W-:Y:S01]  /*6730*/  FFMA R25, R41.reuse, R68, R25 ;  /* 0x0000004429197223 */ /* 0x040fe20000000019 */
[--C-:B------:R-:W-:Y:S02]  /*6740*/  HADD2.F32 R69, -RZ, R42.reuse.H0_H0 ;  /* 0x2000002aff457230 */ /* 0x100fe40000004100 */
[C---:B------:R-:W-:Y:S01]  /*6750*/  FFMA R26, R41.reuse, R65, R26 ;  /* 0x00000041291a7223 */ /* 0x040fe2000000001a */
[----:B------:R-:W-:Y:S02]  /*6760*/  HADD2.F32 R42, -RZ, R42.H1_H1 ;  /* 0x3000002aff2a7230 */ /* 0x000fe40000004100 */
[C---:B------:R-:W-:Y:S01]  /*6770*/  FMUL R30, R38.reuse, R34 ;  /* 0x00000022261e7220 */ /* 0x040fe20000400000 */
[----:B------:R-:W-:Y:S01]  /*6780*/  FFMA R31, R41, R70, R31 ;  /* 0x00000046291f7223 */ /* 0x000fe2000000001f */
[----:B------:R-:W-:Y:S01]  /*6790*/  FMUL R35, R38, R35 ;  /* 0x0000002326237220 */ /* 0x000fe20000400000 */
[----:B------:R-:W-:Y:S01]  /*67a0*/  F2FP.SATFINITE.E5M2.F32.PACK_AB_MERGE_C R99, R19, R14, RZ ;  /* 0x0000000e1363723e */ /* 0x000fe200048060ff */
[C---:B------:R-:W-:Y:S01]  /*67b0*/  FFMA R28, R41.reuse, R67, R28 ;  /* 0x00000043291c7223 */ /* 0x040fe2000000001c */
[C---:B------:R-:W-:Y:S01]  /*67c0*/  FFMA R29, R41.reuse, R40, R29 ;  /* 0x00000028291d7223 */ /* 0x040fe2000000001d */
[C---:B------:R-:W-:Y:S01]  /*67d0*/  FFMA R30, R41.reuse, R69, R30 ;  /* 0x00000045291e7223 */ /* 0x040fe2000000001e */
[----:B------:R-:W-:Y:S01]  /*67e0*/  FFMA R35, R41, R42, R35 ;  /* 0x0000002a29237223 */ /* 0x000fe20000000023 */
[----:B------:R-:W-:Y:S02]  /*67f0*/  F2FP.SATFINITE.E5M2.F32.PACK_AB_MERGE_C R98, R9, R8, R98 ;  /* 0x000000080962723e */ /* 0x000fe40004806062 */
[----:B------:R-:W-:Y:S02]  /*6800*/  F2FP.SATFINITE.E5M2.F32.PACK_AB_MERGE_C R99, R13, R12, R99 ;  /* 0x0000000c0d63723e */ /* 0x000fe40004806063 */
[----:B------:R-:W-:Y:S02]  /*6810*/  F2FP.SATFINITE.E5M2.F32.PACK_AB_MERGE_C R104, R23, R18, RZ ;  /* 0x000000121768723e */ /* 0x000fe400048060ff */
[----:B------:R-:W-:Y:S01]  /*6820*/  F2FP.SATFINITE.E5M2.F32.PACK_AB_MERGE_C R105, R27, R22, RZ ;  /* 0x000000161b69723e */ /* 0x000fe200048060ff */
[----:B------:R1:W-:Y:S01]  /*6830*/  STS.128 [R71+UR44+0x2200], R96 ;  /* 0x0022006047007988 */ /* 0x0003e20008000c2c */
[----:B------:R-:W-:Y:S02]  /*6840*/  F2FP.SATFINITE.E5M2.F32.PACK_AB_MERGE_C R110, R31, R26, RZ ;  /* 0x0000001a1f6e723e */ /* 0x000fe400048060ff */
[----:B------:R-:W-:Y:S02]  /*6850*/  F2FP.SATFINITE.E5M2.F32.PACK_AB_MERGE_C R111, R35, R30, RZ ;  /* 0x0000001e236f723e */ /* 0x000fe400048060ff */
[----:B------:R-:W-:Y:S02]  /*6860*/  F2FP.SATFINITE.E5M2.F32.PACK_AB_MERGE_C R104, R17, R16, R104 ;  /* 0x000000101168723e */ /* 0x000fe40004806068 */
[----:B------:R-:W-:Y:S02]  /*6870*/  F2FP.SATFINITE.E5M2.F32.PACK_AB_MERGE_C R105, R21, R20, R105 ;  /* 0x000000141569723e */ /* 0x000fe40004806069 */
[----:B------:R-:W-:Y:S02]  /*6880*/  F2FP.SATFINITE.E5M2.F32.PACK_AB_MERGE_C R106, R25, R24, R110 ;  /* 0x00000018196a723e */ /* 0x000fe4000480606e */
[----:B------:R-:W-:Y:S02]  /*6890*/  F2FP.SATFINITE.E5M2.F32.PACK_AB_MERGE_C R107, R29, R28, R111 ;  /* 0x0000001c1d6b723e */ /* 0x000fe4000480606f */
[----:B------:R-:W-:Y:S03]  /*68a0*/  @P6 SHF.L.U32 R110, R89, 0x1f, RZ ;  /* 0x0000001f596e6819 */ /* 0x000fe600000006ff */
[----:B------:R1:W-:Y:S01]  /*68b0*/  STS.128 [R101+0x2210], R104 ;  /* 0x0022106865007388 */ /* 0x0003e20000000c00 */
[----:B------:R-:W-:Y:S01]  /*68c0*/  @!PT LDS RZ, [RZ] ;  /* 0x00000000fffff984 */ /* 0x000fe20000000800 */
[----:B------:R-:W-:Y:S01]  /*68d0*/  @!PT LDS RZ, [RZ] ;  /* 0x00000000fffff984 */ /* 0x000fe20000000800 */
[----:B------:R-:W-:Y:S01]  /*68e0*/  @!PT LDS RZ, [RZ] ;  /* 0x00000000fffff984 */ /* 0x000fe20000000800 */
[----:B------:R-:W-:Y:S01]  /*68f0*/  @!PT LDS RZ, [RZ] ;  /* 0x00000000fffff984 */ /* 0x000fe20000000800 */
[----:B------:R2:W-:Y:S07]  /*6900*/  MEMBAR.ALL.CTA ;  /* 0x0000000000007992 */ /* 0x0005ee0000008000 */
[----:B--2---:R-:W2:Y:S02]  /*6910*/  FENCE.VIEW.ASYNC.S ;  /* 0x00000000000073c6 */ /* 0x004ea40000000000 */
[----:B--2---:R-:W-:Y:S06]  /*6920*/  BAR.SYNC.DEFER_BLOCKING 0x1, 0x80 ;  /* 0x0042000000007b1d */ /* 0x004fec0000010000 */
[----:B------:R-:W-:Y:S05]  /*6930*/  @P0 BRA `(.L_x_103) ;  /* 0x0000000000280947 */ /* 0x000fea0003800000 */
[----:B------:R-:W2:Y:S01]  /*6940*/  LDCU.64 UR6, c[0x0][0x348] ;  /* 0x00006900ff0677ac */ /* 0x000ea20008000a00 */
[----:B------:R-:W-:Y:S01]  /*6950*/  UIADD3 UR4, UPT, UPT, UR44, 0x2200, URZ ;  /* 0x000022002c047890 */ /* 0x000fe2000fffe0ff */
[----:B------:R-:W-:Y:S05]  /*6960*/  UMOV UR51, UR36 ;  /* 0x0000002400337c82 */ /* 0x000fea0008000000 */
[----:B------:R-:W-:Y:S04]  /*6970*/  MOV R94, UR4 ;  /* 0x00000004005e7c02 */ /* 0x000fe80008000f00 */
[----:B------:R-:W-:Y:S01]  /*6980*/  R2UR UR48, R94 ;  /* 0x000000005e3072ca */ /* 0x000fe200000e0000 */
[----:B--2---:R-:W-:Y:S04]  /*6990*/  UIADD3 UR4, UP0, UPT, UR6, 0x680, URZ ;  /* 0x0000068006047890 */ /* 0x004fe8000ff1e0ff */
[----:B------:R-:W-:Y:S09]  /*69a0*/  UIADD3.X UR5, UPT, UPT, URZ, UR7, URZ, UP0, !UPT ;  /* 0x00000007ff057290 */ /* 0x000ff200087fe4ff */
[----:B------:R2:W-:Y:S01]  /*69b0*/  UTMASTG.3D [UR48], [UR4] ;  /* 0x00000030040073b5 */ /* 0x0005e20008010000 */
[----:B------:R0:W-:Y:S01]  /*69c0*/  UTMACMDFLUSH ;  /* 0x00000000000079b7 */ /* 0x0001e20000000000 */
[----:B--2---:R-:W-:Y:S04]  /*69d0*/  DEPBAR.LE SB0, 0x1 ;  /* 0x000080400000791a */ /* 0x004fe80000000000 */
.L_x_103:
[----:B------:R-:W-:Y:S05]  /*69e0*/  BSYNC.RECONVERGENT B0 ;  /* 0x0000000000007941 */ /* 0x000fea0003800200 */
.L_x_102:
[----:B------:R-:W-:Y:S06]  /*69f0*/  BAR.SYNC.DEFER_BLOCKING 0x1, 0x80 ;  /* 0x0042000000007b1d */ /* 0x000fec0000010000 */
[----:B------:R-:W2:Y:S01]  /*6a00*/  @P6 SYNCS.PHASECHK.TRANS64.TRYWAIT P0, [R109+URZ+0x50], R110 ;  /* 0x0000506e6d0065a7 */ /* 0x000ea200080011ff */
[----:B------:R-:W-:Y:S01]  /*6a10*/  BSSY B1, `(.L_x_104) ;  /* 0x0000020000017945 */ /* 0x000fe20003800000 */
[----:B--2---:R-:W-:Y:S03]  /*6a20*/  @P6 SEL R102, RZ, 0x1, !P0 ;  /* 0x00000001ff666807 */ /* 0x004fe60004000000 */
[----:B------:R-:W-:Y:S05]  /*6a30*/  @!P6 BRA `(.L_x_105) ;  /* 0x000000000074e947 */ /* 0x000fea0003800000 */
[----:B------:R-:W-:Y:S01]  /*6a40*/  ISETP.NE.AND P1, PT, R103, RZ, PT ;  /* 0x000000ff6700720c */ /* 0x000fe20003f25270 */
[----:B------:R-:W2:Y:S01]  /*6a50*/  S2R R0, SR_CgaCtaId ;  /* 0x0000000000007919 */ /* 0x000ea20000008800 */
[----:B------:R-:W-:Y:S01]  /*6a60*/  ISETP.NE.AND P0, PT, R102, RZ, PT ;  /* 0x000000ff6600720c */ /* 0x000fe20003f05270 */
[----:B------:R-:W-:Y:S10]  /*6a70*/  BSSY B0, `(.L_x_106) ;  /* 0x0000008000007945 */ /* 0x000ff40003800000 */
[----:B------:R-:W-:Y:S05]  /*6a80*/  @P1 IMAD R2, R90, 0x1000, R71 ;  /* 0x000010005a021824 */ /* 0x000fea00078e0247 */
[----:B------:R-:W-:Y:S05]  /*6a90*/  @P1 IADD3 R3, PT, PT, R2, UR44, RZ ;  /* 0x0000002c02031c10 */ /* 0x000fea000fffe0ff */
[----:B------:R-:W-:Y:S01]  /*6aa0*/  @P1 IMAD.IADD R3, R3, 0x1, R108 ;  /* 0x0000000103031824 */ /* 0x000fe200078e026c */
[----:B------:R-:W-:Y:S06]  /*6ab0*/  @P0 BRA `(.L_x_107) ;  /* 0x00000000000c0947 */ /* 0x000fec0003800000 */
[----:B------:R-:W-:Y:S04]  /*6ac0*/  SHF.L.U32 R4, R89, 0x1f, RZ ;  /* 0x0000001f59047819 */ /* 0x000fe800000006ff */
[----:B------:R-:W3:Y:S02]  /*6ad0*/  SYNCS.PHASECHK.TRANS64.TRYWAIT P0, [R109+URZ+0x50], R4 ;  /* 0x000050046d0075a7 */ /* 0x000ee400080011ff */
[----:B---3--:R-:W-:Y:S05]  /*6ae0*/  @!P0 BRA `(.L_x_108) ;  /* 0x0000001400c88947 */ /* 0x008fea0003800000 */
.L_x_107:
[----:B------:R-:W-:Y:S05]  /*6af0*/  BSYNC B0 ;  /* 0x0000000000007941 */ /* 0x000fea0003800000 */
.L_x_106:
[----:B------:R-:W-:Y:S01]  /*6b00*/  ISETP.NE.AND P0, PT, R103, RZ, PT ;  /* 0x000000ff6700720c */ /* 0x000fe20003f05270 */
[----:B---3--:R-:W-:Y:S02]  /*6b10*/  VIADD R109, R109, 0x60 ;  /* 0x000000606d6d7836 */ /* 0x008fe40000000000 */
[----:B------:R-:W-:Y:S03]  /*6b20*/  VIADD R90, R90, 0x1 ;  /* 0x000000015a5a7836 */ /* 0x000fe60000000000 */
[----:B--2---:R-:W-:Y:S07]  /*6b30*/  PRMT R0, R0, 0x654, R109 ;  /* 0x0000065400007816 */ /* 0x004fee000000006d */
[----:B------:R2:W3:Y:S04]  /*6b40*/  @P0 LDS.128 R72, [R2+UR44+0x200] ;  /* 0x0002002c02480984 */ /* 0x0004e80008000c00 */
[----:B------:R2:W4:Y:S01]  /*6b50*/  @P0 LDS.128 R76, [R3+0x210] ;  /* 0x00021000034c0984 */ /* 0x0005220000000c00 */
        /* <DEDUP_REMOVED lines=10> */
[----:B--23--:R-:W-:Y:S02]  /*6c00*/  LOP3.LUT R89, R89, R0, RZ, 0x3c, !PT ;  /* 0x0000000059597212 */ /* 0x00cfe400078e3cff */
.L_x_105:
[----:B------:R-:W-:Y:S05]  /*6c10*/  BSYNC B1 ;  /* 0x0000000000017941 */ /* 0x000fea0003800000 */
.L_x_104:
[----:B------:R-:W-:Y:S05]  /*6c20*/  VIADD R0, R39, 0x40 ;  /* 0x0000004027007836 */ /* 0x000fea0000000000 */
[----:B------:R-:W-:Y:S04]  /*6c30*/  SHF.R.U32.HI R0, RZ, 0x15, R0 ;  /* 0x00000015ff007819 */ /* 0x000fe80000011600 */
[----:B------:R-:W-:Y:S11]  /*6c40*/  LOP3.LUT P0, RZ, R0, 0x3, R85, 0x48, !PT ;  /* 0x0000000300ff7812 */ /* 0x000ff60007804855 */
[----:B------:R-:W-:Y:S02]  /*6c50*/  @!UPT UIADD3 URZ, UPT, UPT, URZ, URZ, URZ ;  /* 0x000000fffffff290 */ /* 0x000fe4000fffe0ff */
[----:B------:R-:W-:Y:S05]  /*6c60*/  @!P0 BRA `(.L_x_109) ;  /* 0x0000000000408947 */ /* 0x000fea0003800000 */
[----:B------:R-:W2:Y:S01]  /*6c70*/  LDCU.64 UR8, c[0x4][0x70] ;  /* 0x01000e00ff0877ac */ /* 0x000ea20008000a00 */
[----:B------:R-:W-:Y:S01]  /*6c80*/  MOV R3, 0x0 ;  /* 0x0000000000037802 */ /* 0x000fe20000000f00 */
[----:B------:R-:W-:Y:S02]  /*6c90*/  HFMA2 R12, -RZ, RZ, 0, 5.9604644775390625e-08 ;  /* 0x00000001ff0c7431 */ /* 0x000fe400000001ff */
[----:B------:R-:W-:Y:S02]  /*6ca0*/  IMAD.MOV.U32 R8, RZ, RZ, 0x192 ;  /* 0x00000192ff087424 */ /* 0x000fe400078e00ff */
[----:B------:R-:W-:Y:S01]  /*6cb0*/  IMAD.MOV.U32 R13, RZ, RZ, RZ ;  /* 0x000000ffff0d7224 */ /* 0x000fe200078e00ff */
[----:B------:R-:W3:Y:S01]  /*6cc0*/  LDCU.64 UR6, c[0x4][0x78] ;  /* 0x01000f00ff0677ac */ /* 0x000ee20008000a00 */
[----:B------:R-:W1:Y:S01]  /*6cd0*/  LDC.64 R2, c[0x4][R3] ;  /* 0x0100000003027b82 */ /* 0x000e620000000a00 */
[----:B------:R-:W5:Y:S01]  /*6ce0*/  LDCU.64 UR4, c[0x4][0x10] ;  /* 0x01000200ff0477ac */ /* 0x000f620008000a00 */
[----:B--2---:R-:W-:Y:S01]  /*6cf0*/  MOV R5, UR9 ;  /* 0x0000000900057c02 */ /* 0x004fe20008000f00 */
[----:B------:R-:W-:Y:S01]  /*6d00*/  IMAD.U32 R4, RZ, RZ, UR8 ;  /* 0x00000008ff047e24 */ /* 0x000fe2000f8e00ff */
[----:B---3--:R-:W-:Y:S01]  /*6d10*/  MOV R7, UR7 ;  /* 0x0000000700077c02 */ /* 0x008fe20008000f00 */
[----:B------:R-:W-:Y:S01]  /*6d20*/  IMAD.U32 R6, RZ, RZ, UR6 ;  /* 0x00000006ff067e24 */ /* 0x000fe2000f8e00ff */
[----:B-----5:R-:W-:Y:S01]  /*6d30*/  MOV R11, UR5 ;  /* 0x00000005000b7c02 */ /* 0x020fe20008000f00 */
[----:B------:R-:W-:Y:S02]  /*6d40*/  IMAD.U32 R10, RZ, RZ, UR4 ;  /* 0x00000004ff0a7e24 */ /* 0x000fe4000f8e00ff */
[----:B------:R-:W-:Y:S07]  /*6d50*/  LEPC R20, `(.L_x_109) ;  /* 0x000000001014794e */ /* 0x000fee0000000000 */
[----:B-1--4-:R-:W-:Y:S05]  /*6d60*/  CALL.ABS.NOINC R2 ;  /* 0x0000000002007343 */ /* 0x012fea0003c00000 */
.L_x_109:
[----:B------:R-:W-:Y:S01]  /*6d70*/  ISETP.NE.AND P0, PT, R95, RZ, PT ;  /* 0x000000ff5f00720c */ /* 0x000fe20003f05270 */
[----:B------:R-:W-:Y:S05]  /*6d80*/  WARPSYNC.ALL ;  /* 0x0000000000007948 */ /* 0x000fea0003800000 */
[----:B------:R-:W-:Y:S01]  /*6d90*/  R2UR UR4, R39 ;  /* 0x00000000270472ca */ /* 0x000fe200000e0000 */
[----:B------:R-:W2:Y:S01]  /*6da0*/  S2UR UR6, SR_CgaCtaId ;  /* 0x00000000000679c3 */ /* 0x000ea20000008800 */
[-C--:B------:R-:W-:Y:S01]  /*6db0*/  F2FP.F16.E5M2.UNPACK_B R42, R72.reuse ;  /* 0x00000048ff2a723e */ /* 0x080fe200020004ff */
[----:B------:R-:W-:Y:S01]  /*6dc0*/  BSSY.RECONVERGENT B0, `(.L_x_110) ;  /* 0x000009c000007945 */ /* 0x000fe20003800200 */
[----:B------:R-:W-:Y:S02]  /*6dd0*/  F2FP.F16.E5M2.UNPACK_B R72, R72.H1 ;  /* 0x00000048ff48723e */ /* 0x000fe400030004ff */
[-C--:B------:R-:W-:Y:S01]  /*6de0*/  F2FP.F16.E5M2.UNPACK_B R46, R73.reuse ;  /* 0x00000049ff2e723e */ /* 0x080fe200020004ff */
[--C-:B------:R-:W-:Y:S01]  /*6df0*/  HADD2.F32 R40, -RZ, R42.reuse.H0_H0 ;  /* 0x2000002aff287230 */ /* 0x100fe20000004100 */
[----:B------:R-:W-:Y:S01]  /*6e00*/  F2FP.F16.E5M2.UNPACK_B R73, R73.H1 ;  /* 0x00000049ff49723e */ /* 0x000fe200030004ff */
[----:B------:R-:W-:Y:S01]  /*6e10*/  HADD2.F32 R42, -RZ, R42.H1_H1 ;  /* 0x3000002aff2a7230 */ /* 0x000fe20000004100 */
[-C--:B------:R-:W-:Y:S01]  /*6e20*/  F2FP.F16.E5M2.UNPACK_B R50, R74.reuse ;  /* 0x0000004aff32723e */ /* 0x080fe200020004ff */
[----:B------:R-:W-:Y:S01]  /*6e30*/  HADD2.F32 R43, -RZ, R72.H0_H0 ;  /* 0x20000048ff2b7230 */ /* 0x000fe20000004100 */
[----:B------:R-:W-:Y:S01]  /*6e40*/  F2FP.F16.E5M2.UNPACK_B R74, R74.H1 ;  /* 0x0000004aff4a723e */ /* 0x000fe200030004ff */
[----:B------:R-:W-:Y:S01]  /*6e50*/  LDTM.16dp32bit_t0_t15.x32 R4, tmem[UR4+0x40] ;  /* 0x00004004000479ee */ /* 0x000fe20008a80000 */
[----:B------:R-:W3:Y:S01]  /*6e60*/  LDTM.16dp32bit_t16_t31.x32 R4, tmem[UR4+0x60] ;  /* 0x00006004000479ee */ /* 0x000ee20008aa0000 */
[----:B------:R-:W-:Y:S01]  /*6e70*/  NOP ;  /* 0x0000000000007918 */ /* 0x000fe20000000000 */
[--C-:B------:R-:W-:Y:S01]  /*6e80*/  HADD2.F32 R45, -RZ, R46.reuse.H0_H0 ;  /* 0x2000002eff2d7230 */ /* 0x100fe20000004100 */
[----:B------:R-:W-:Y:S01]  /*6e90*/  R2UR UR5, R100 ;  /* 0x00000000640572ca */ /* 0x000fe200000e0000 */
[----:B------:R-:W-:Y:S01]  /*6ea0*/  HADD2.F32 R46, -RZ, R46.H1_H1 ;  /* 0x3000002eff2e7230 */ /* 0x000fe20000004100 */
[----:B------:R-:W-:Y:S01]  /*6eb0*/  F2FP.F16.E5M2.UNPACK_B R54, R75 ;  /* 0x0000004bff36723e */ /* 0x000fe200020004ff */
[--C-:B------:R-:W-:Y:S01]  /*6ec0*/  HADD2.F32 R49, -RZ, R50.reuse.H0_H0 ;  /* 0x20000032ff317230 */ /* 0x100fe20000004100 */
[----:B----4-:R-:W-:Y:S01]  /*6ed0*/  F2FP.F16.E5M2.UNPACK_B R58, R76 ;  /* 0x0000004cff3a723e */ /* 0x010fe200020004ff */
[----:B------:R-:W-:Y:S01]  /*6ee0*/  HADD2.F32 R50, -RZ, R50.H1_H1 ;  /* 0x30000032ff327230 */ /* 0x000fe20000004100 */
[----:B------:R-:W-:Y:S01]  /*6ef0*/  F2FP.F16.E5M2.UNPACK_B R62, R77 ;  /* 0x0000004dff3e723e */ /* 0x000fe200020004ff */
[--C-:B------:R-:W-:Y:S01]  /*6f00*/  HADD2.F32 R53, -RZ, R54.reuse.H0_H0 ;  /* 0x20000036ff357230 */ /* 0x100fe20000004100 */
[----:B------:R-:W-:Y:S01]  /*6f10*/  F2FP.F16.E5M2.UNPACK_B R66, R78 ;  /* 0x0000004eff42723e */ /* 0x000fe200020004ff */
[----:B------:R-:W-:Y:S01]  /*6f20*/  HADD2.F32 R54, -RZ, R54.H1_H1 ;  /* 0x30000036ff367230 */ /* 0x000fe20000004100 */
[----:B------:R-:W-:Y:S01]  /*6f30*/  F2FP.F16.E5M2.UNPACK_B R69, R79 ;  /* 0x0000004fff45723e */ /* 0x000fe200020004ff */
[--C-:B------:R-:W-:Y:S01]  /*6f40*/  HADD2.F32 R57, -RZ, R58.reuse.H0_H0 ;  /* 0x2000003aff397230 */ /* 0x100fe20000004100 */
[----:B------:R-:W-:Y:S01]  /*6f50*/  F2FP.F16.E5M2.UNPACK_B R75, R75.H1 ;  /* 0x0000004bff4b723e */ /* 0x000fe200030004ff */
[----:B------:R-:W-:Y:S01]  /*6f60*/  UIADD3 UR4, UPT, UPT, UR5, 0xc0, URZ ;  /* 0x000000c005047890 */ /* 0x000fe2000fffe0ff */
[----:B------:R-:W-:Y:S01]  /*6f70*/  HADD2.F32 R59, -RZ, R58.H1_H1 ;  /* 0x3000003aff3b7230 */ /* 0x000fe20000004100 */
[----:B------:R-:W-:Y:S01]  /*6f80*/  F2FP.F16.E5M2.UNPACK_B R76, R76.H1 ;  /* 0x0000004cff4c723e */ /* 0x000fe200030004ff */
[--C-:B------:R-:W-:Y:S01]  /*6f90*/  HADD2.F32 R61, -RZ, R62.reuse.H0_H0 ;  /* 0x2000003eff3d7230 */ /* 0x100fe20000004100 */
[----:B------:R-:W-:Y:S01]  /*6fa0*/  F2FP.F16.E5M2.UNPACK_B R77, R77.H1 ;  /* 0x0000004dff4d723e */ /* 0x000fe200030004ff */
[----:B------:R-:W-:Y:S01]  /*6fb0*/  HADD2.F32 R62, -RZ, R62.H1_H1 ;  /* 0x3000003eff3e7230 */ /* 0x000fe20000004100 */
[----:B------:R-:W-:Y:S01]  /*6fc0*/  F2FP.F16.E5M2.UNPACK_B R78, R78.H1 ;  /* 0x0000004eff4e723e */ /* 0x000fe200030004ff */
[--C-:B------:R-:W-:Y:S01]  /*6fd0*/  HADD2.F32 R65, -RZ, R66.reuse.H0_H0 ;  /* 0x20000042ff417230 */ /* 0x100fe20000004100 */
[----:B--2---:R-:W-:Y:S01]  /*6fe0*/  UPRMT UR4, UR6, 0x654, UR4 ;  /* 0x0000065406047896 */ /* 0x004fe20008000004 */
        /* <DEDUP_REMOVED lines=8> */
[----:B------:R-:W-:Y:S01]  /*7070*/  SYNCS.ARRIVE.TRANS64.RED.A1T0 RZ, [UR4], RZ ;  /* 0x000000ffffff79a7 */ /* 0x000fe20008100404 */
        /* <DEDUP_REMOVED lines=15> */
[--C-:B------:R-:W-:Y:S02]  /*7170*/  HADD2.F32 R47, -RZ, R73.reuse.H0_H0 ;  /* 0x20000049ff2f7230 */ /* 0x100fe40000004100 */
[C---:B------:R-:W-:Y:S01]  /*7180*/  FMUL R10, R38.reuse, R10 ;  /* 0x0000000a260a7220 */ /* 0x040fe20000400000 */
[C---:B------:R-:W-:Y:S01]  /*7190*/  FFMA R6, R41.reuse, R43, R6 ;  /* 0x0000002b29067223 */ /* 0x040fe20000000006 */
[----:B------:R-:W-:Y:S02]  /*71a0*/  HADD2.F32 R48, -RZ, R73.H1_H1 ;  /* 0x30000049ff307230 */ /* 0x000fe40000004100 */
[C---:B------:R-:W-:Y:S01]  /*71b0*/  FFMA R7, R41.reuse, R44, R7 ;  /* 0x0000002c29077223 */ /* 0x040fe20000000007 */
[C---:B------:R-:W-:Y:S01]  /*71c0*/  FFMA R8, R41.reuse, R45, R8 ;  /* 0x0000002d29087223 */ /* 0x040fe20000000008 */
[C---:B------:R-:W-:Y:S01]  /*71d0*/  FFMA R9, R41.reuse, R46, R9 ;  /* 0x0000002e29097223 */ /* 0x040fe20000000009 */
[----:B------:R-:W-:Y:S01]  /*71e0*/  FFMA R10, R41, R47, R10 ;  /* 0x0000002f290a7223 */ /* 0x000fe2000000000a */
[----:B------:R-:W-:Y:S01]  /*71f0*/  HADD2.F32 R43, -RZ, R69.H0_H0 ;  /* 0x20000045ff2b7230 */ /* 0x000fe20000004100 */
[----:B-1----:R-:W-:Y:S01]  /*7200*/  F2FP.SATFINITE.E5M2.F32.PACK_AB_MERGE_C R96, R7, R6, RZ ;  /* 0x000000060760723e */ /* 0x002fe200048060ff */
[C---:B------:R-:W-:Y:S01]  /*7210*/  FMUL R11, R38.reuse, R11 ;  /* 0x0000000b260b7220 */ /* 0x040fe20000400000 */
[--C-:B------:R-:W-:Y:S02]  /*7220*/  HADD2.F32 R51, -RZ, R74.reuse.H0_H0 ;  /* 0x2000004aff337230 */ /* 0x100fe40000004100 */
[C---:B------:R-:W-:Y:S01]  /*7230*/  FMUL R14, R38.reuse, R14 ;  /* 0x0000000e260e7220 */ /* 0x040fe20000400000 */
[----:B------:R-:W-:Y:S01]  /*7240*/  HADD2.F32 R52, -RZ, R74.H1_H1 ;  /* 0x3000004aff347230 */ /* 0x000fe20000004100 */
[----:B------:R-:W-:Y:S01]  /*7250*/  F2FP.SATFINITE.E5M2.F32.PACK_AB_MERGE_C R96, R5, R4, R96 ;  /* 0x000000040560723e */ /* 0x000fe20004806060 */
[C---:B------:R-:W-:Y:S01]  /*7260*/  FFMA R11, R41.reuse, R48, R11 ;  /* 0x00000030290b7223 */ /* 0x040fe2000000000b */
[C---:B------:R-:W-:Y:S01]  /*7270*/  FFMA R12, R41.reuse, R49, R12 ;  /* 0x00000031290c7223 */ /* 0x040fe2000000000c */
[C---:B------:R-:W-:Y:S01]  /*7280*/  FFMA R13, R41.reuse, R50, R13 ;  /* 0x00000032290d7223 */ /* 0x040fe2000000000d */
[----:B------:R-:W-:Y:S01]  /*7290*/  FFMA R14, R41, R51, R14 ;  /* 0x00000033290e7223 */ /* 0x000fe2000000000e */
[C---:B------:R-:W-:Y:S01]  /*72a0*/  FMUL R15, R38.reuse, R15 ;  /* 0x0000000f260f7220 */ /* 0x040fe20000400000 */
[----:B------:R-:W-:Y:S01]  /*72b0*/  F2FP.F16.E5M2.UNPACK_B R79, R79.H1 ;  /* 0x0000004fff4f723e */ /* 0x000fe200030004ff */
[--C-:B------:R-:W-:Y:S01]  /*72c0*/  HADD2.F32 R55, -RZ, R75.reuse.H0_H0 ;  /* 0x2000004bff377230 */ /* 0x100fe20000004100 */
[----:B------:R-:W-:Y:S01]  /*72d0*/  F2FP.SATFINITE.E5M2.F32.PACK_AB_MERGE_C R97, R11, R10, RZ ;  /* 0x0000000a0b61723e */ /* 0x000fe200048060ff */
[C---:B------:R-:W-:Y:S01]  /*72e0*/  FFMA R15, R41.reuse, R52, R15 ;  /* 0x00000034290f7223 */ /* 0x040fe2000000000f */
[C---:B------:R-:W-:Y:S01]  /*72f0*/  FFMA R16, R41.reuse, R53, R16 ;  /* 0x0000003529107223 */ /* 0x040fe20000000010 */
[----:B------:R-:W-:Y:S01]  /*7300*/  FFMA R17, R41, R54, R17 ;  /* 0x0000003629117223 */ /* 0x000fe20000000011 */
[----:B------:R-:W-:Y:S01]  /*7310*/  F2FP.SATFINITE.E5M2.F32.PACK_AB_MERGE_C R97, R9, R8, R97 ;  /* 0x000000080961723e */ /* 0x000fe20004806061 */
[----:B------:R-:W-:Y:S01]  /*7320*/  HADD2.F32 R56, -RZ, R75.H1_H1 ;  /* 0x3000004bff387230 */ /* 0x000fe20000004100 */
[----:B------:R-:W-:Y:S01]  /*7330*/  F2FP.SATFINITE.E5M2.F32.PACK_AB_MERGE_C R98, R15, R14, RZ ;  /* 0x0000000e0f62723e */ /* 0x000fe200048060ff */
[C---:B------:R-:W-:Y:S01]  /*7340*/  FMUL R18, R38.reuse, R18 ;  /* 0x0000001226127220 */ /* 0x040fe20000400000 */
[C---:B------:R-:W-:Y:S01]  /*7350*/  FMUL R19, R38.reuse, R19 ;  /* 0x0000001326137220 */ /* 0x040fe20000400000 */
[--C-:B------:R-:W-:Y:S02]  /*7360*/  HADD2.F32 R58, -RZ, R76.reuse.H0_H0 ;  /* 0x2000004cff3a7230 */ /* 0x100fe40000004100 */
[C---:B------:R-:W-:Y:S01]  /*7370*/  FMUL R3, R38.reuse, R22 ;  /* 0x0000001626037220 */ /* 0x040fe20000400000 */
[C---:B------:R-:W-:Y:S01]  /*7380*/  FFMA R18, R41.reuse, R55, R18 ;  /* 0x0000003729127223 */ /* 0x040fe20000000012 */
[----:B------:R-:W-:Y:S02]  /*7390*/  HADD2.F32 R60, -RZ, R76.H1_H1 ;  /* 0x3000004cff3c7230 */ /* 0x000fe40000004100 */
        /* <DEDUP_REMOVED lines=42> */
[----:B------:R-:W-:Y:S03]  /*7640*/  IADD3 R70, PT, PT, R36, 0x1, RZ ;  /* 0x0000000124467810 */ /* 0x000fe60007ffe0ff */
        /* <DEDUP_REMOVED lines=10> */
[----:B------:R-:W-:Y:S02]  /*76f0*/  UIADD3 UR9, UPT, UPT, UR49, 0x40, URZ ;  /* 0x0000004031097890 */ /* 0x000fe4000fffe0ff */
[----:B------:R-:W-:Y:S01]  /*7700*/  UIADD3 UR8, UPT, UPT, UR44, 0x3200, URZ ;  /* 0x000032002c087890 */ /* 0x000fe2000fffe0ff */
[----:B------:R-:W-:Y:S01]  /*7710*/  UMOV UR10, UR50 ;  /* 0x00000032000a7c82 */ /* 0x000fe20008000000 */
[----:B------:R-:W-:Y:S01]  /*7720*/  UMOV UR11, UR36 ;  /* 0x00000024000b7c82 */ /* 0x000fe20008000000 */
[----:B--2---:R-:W-:Y:S04]  /*7730*/  UIADD3 UR4, UP0, UPT, UR6, 0x680, URZ ;  /* 0x0000068006047890 */ /* 0x004fe8000ff1e0ff */
[----:B------:R-:W-:Y:S09]  /*7740*/  UIADD3.X UR5, UPT, UPT, URZ, UR7, URZ, UP0, !UPT ;  /* 0x00000007ff057290 */ /* 0x000ff200087fe4ff */
[----:B------:R2:W-:Y:S01]  /*7750*/  UTMASTG.3D [UR8], [UR4] ;  /* 0x00000008040073b5 */ /* 0x0005e20008010000 */
[----:B------:R0:W-:Y:S01]  /*7760*/  UTMACMDFLUSH ;  /* 0x00000000000079b7 */ /* 0x0001e20000000000 */
[----:B--2---:R-:W-:Y:S04]  /*7770*/  DEPBAR.LE SB0, 0x1 ;  /* 0x000080400000791a */ /* 0x004fe80000000000 */
.L_x_111:
[----:B------:R-:W-:Y:S05]  /*7780*/  BSYNC.RECONVERGENT B0 ;  /* 0x0000000000007941 */ /* 0x000fea0003800200 */
.L_x_110:
[----:B------:R-:W-:Y:S01]  /*7790*/  BAR.SYNC.DEFER_BLOCKING 0x1, 0x80 ;  /* 0x0042000000007b1d */ /* 0x000fe20000010000 */
[----:B------:R-:W-:Y:S01]  /*77a0*/  ISETP.NE.AND P0, PT, R87, 0x2, PT ;  /* 0x000000025700780c */ /* 0x000fe20003f05270 */
[----:B------:R-:W-:Y:S01]  /*77b0*/  UISETP.NE.AND UP0, UPT, UR45, URZ, UPT ;  /* 0x000000ff2d00728c */ /* 0x000fe2000bf05270 */
[----:B------:R-:W-:Y:S01]  /*77c0*/  ISETP.NE.AND P1, PT, R70, 0x4, PT ;  /* 0x000000044600780c */ /* 0x000fe20003f25270 */
[----:B------:R-:W-:Y:S01]  /*77d0*/  UIADD3 UR30, UPT, UPT, UR37, UR59, URZ ;  /* 0x0000003b251e7290 */ /* 0x000fe2000fffe0ff */
[----:B------:R-:W-:Y:S01]  /*77e0*/  SEL R0, RZ, 0x1, P0 ;  /* 0x00000001ff007807 */ /* 0x000fe20000000000 */
[----:B------:R-:W-:Y:S01]  /*77f0*/  UIADD3 UR20, UPT, UPT, UR38, UR62, URZ ;  /* 0x0000003e26147290 */ /* 0x000fe2000fffe0ff */
[----:B------:R-:W-:Y:S02]  /*7800*/  SEL R3, RZ, 0x1, P1 ;  /* 0x00000001ff037807 */ /* 0x000fe40000800000 */
[----:B------:R-:W-:Y:S02]  /*7810*/  LOP3.LUT R91, R91, R0, RZ, 0x3c, !PT ;  /* 0x000000005b5b7212 */ /* 0x000fe400078e3cff */
[----:B------:R-:W-:Y:S02]  /*7820*/  LOP3.LUT R92, R92, R3, RZ, 0x3c, !PT ;  /* 0x000000035c5c7212 */ /* 0x000fe400078e3cff */
[----:B------:R-:W-:Y:S02]  /*7830*/  SEL R87, R87, RZ, P0 ;  /* 0x000000ff57577207 */ /* 0x000fe40000000000 */
[----:B------:R-:W-:Y:S01]  /*7840*/  SEL R36, R70, RZ, P1 ;  /* 0x000000ff46247207 */ /* 0x000fe20000800000 */
[----:B------:R-:W-:Y:S01]  /*7850*/  UMOV UR36, UR58 ;  /* 0x0000003a00247c82 */ /* 0x000fe20008000000 */
[----:B------:R-:W-:Y:S05]  /*7860*/  BRA.U UP0, `(.L_x_112) ;  /* 0xffffffd500987547 */ /* 0x000fea000b83ffff */
[----:B------:R-:W-:Y:S05]  /*7870*/  EXIT ;  /* 0x000000000000794d */ /* 0x000fea0003800000 */
.L_x_24:
[----:B-1----:R1:W3:Y:S02]  /*7880*/  SYNCS.PHASECHK.TRANS64.TRYWAIT P0, [R0+URZ+0xf0], R3 ;  /* 0x0000f003000075a7 */ /* 0x0022e400080011ff */
[----:B---3--:R-:W-:Y:S05]  /*7890*/  @!P0 NANOSLEEP.SYNCS 0x989680 ;  /* 0x009896800000895d */ /* 0x008fea0003900000 */
[----:B------:R-:W3:Y:S02]  /*78a0*/  @!P0 SYNCS.PHASECHK.TRANS64 P0, [R0+URZ+0xf0], R3 ;  /* 0x0000f003000085a7 */ /* 0x000ee400080010ff */
[----:B---3--:R-:W-:Y:S05]  /*78b0*/  @!P0 BRA `(.L_x_24) ;  /* 0xfffffffc00f08947 */ /* 0x008fea000383ffff */
[----:B------:R-:W-:Y:S05]  /*78c0*/  BRA `(.L_x_113) ;  /* 0xffffff9c00e47947 */ /* 0x000fea000383ffff */
.L_x_27:
[----:B-1----:R-:W-:-:S07]  /*78d0*/  MOV R0, UR33 ;  /* 0x0000002100007c02 */ /* 0x002fce0008000f00 */
.L_x_114:
[----:B-1----:R1:W3:Y:S02]  /*78e0*/  SYNCS.PHASECHK.TRANS64.TRYWAIT P0, [R0+URZ+0x28], R3 ;  /* 0x00002803000075a7 */ /* 0x0022e400080011ff */
[----:B---3--:R-:W-:Y:S05]  /*78f0*/  @!P0 NANOSLEEP.SYNCS 0x989680 ;  /* 0x009896800000895d */ /* 0x008fea0003900000 */
[----:B------:R-:W3:Y:S02]  /*7900*/  @!P0 SYNCS.PHASECHK.TRANS64 P0, [R0+URZ+0x28], R3 ;  /* 0x00002803000085a7 */ /* 0x000ee400080010ff */
[----:B---3--:R-:W-:Y:S05]  /*7910*/  @!P0 BRA `(.L_x_114) ;  /* 0xfffffffc00f08947 */ /* 0x008fea000383ffff */
[----:B------:R-:W-:Y:S05]  /*7920*/  BRA `(.L_x_26) ;  /* 0xffffffa000247947 */ /* 0x000fea000383ffff */
.L_x_34:
[----:B-1----:R-:W-:-:S07]  /*7930*/  MOV R0, UR9 ;  /* 0x0000000900007c02 */ /* 0x002fce0008000f00 */
.L_x_115:
[----:B-1----:R1:W3:Y:S02]  /*7940*/  SYNCS.PHASECHK.TRANS64.TRYWAIT P0, [R0+URZ+0x28], R3 ;  /* 0x00002803000075a7 */ /* 0x0022e400080011ff */
[----:B---3--:R-:W-:Y:S05]  /*7950*/  @!P0 NANOSLEEP.SYNCS 0x989680 ;  /* 0x009896800000895d */ /* 0x008fea0003900000 */
[----:B------:R-:W3:Y:S02]  /*7960*/  @!P0 SYNCS.PHASECHK.TRANS64 P0, [R0+URZ+0x28], R3 ;  /* 0x00002803000085a7 */ /* 0x000ee400080010ff */
[----:B---3--:R-:W-:Y:S05]  /*7970*/  @!P0 BRA `(.L_x_115) ;  /* 0xfffffffc00f08947 */ /* 0x008fea000383ffff */
[----:B------:R-:W-:Y:S05]  /*7980*/  BRA `(.L_x_33) ;  /* 0xffffffa000e07947 */ /* 0x000fea000383ffff */
.L_x_39:
[----:B-1----:R1:W3:Y:S02]  /*7990*/  SYNCS.PHASECHK.TRANS64.TRYWAIT P0, [R3+URZ+0x80], R0 ;  /* 0x00008000030075a7 */ /* 0x0022e400080011ff */
[----:B---3--:R-:W-:Y:S05]  /*79a0*/  @!P0 NANOSLEEP.SYNCS 0x989680 ;  /* 0x009896800000895d */ /* 0x008fea0003900000 */
[----:B------:R-:W3:Y:S02]  /*79b0*/  @!P0 SYNCS.PHASECHK.TRANS64 P0, [R3+URZ+0x80], R0 ;  /* 0x00008000030085a7 */ /* 0x000ee400080010ff */
[----:B---3--:R-:W-:Y:S05]  /*79c0*/  @!P0 BRA `(.L_x_39) ;  /* 0xfffffffc00f08947 */ /* 0x008fea000383ffff */
[----:B------:R-:W-:Y:S05]  /*79d0*/  BRA `(.L_x_116) ;  /* 0xffffffa400807947 */ /* 0x000fea000383ffff */
.L_x_43:
[----:B-1----:R-:W-:-:S07]  /*79e0*/  MOV R0, UR4 ;  /* 0x0000000400007c02 */ /* 0x002fce0008000f00 */
.L_x_117:
[----:B-1----:R1:W3:Y:S02]  /*79f0*/  SYNCS.PHASECHK.TRANS64.TRYWAIT P0, [R0+URZ], R3 ;  /* 0x00000003000075a7 */ /* 0x0022e400080011ff */
[----:B---3--:R-:W-:Y:S05]  /*7a00*/  @!P0 NANOSLEEP.SYNCS 0x989680 ;  /* 0x009896800000895d */ /* 0x008fea0003900000 */
[----:B------:R-:W3:Y:S02]  /*7a10*/  @!P0 SYNCS.PHASECHK.TRANS64 P0, [R0+URZ], R3 ;  /* 0x00000003000085a7 */ /* 0x000ee400080010ff */
[----:B---3--:R-:W-:Y:S05]  /*7a20*/  @!P0 BRA `(.L_x_117) ;  /* 0xfffffffc00f08947 */ /* 0x008fea000383ffff */
[----:B------:R-:W-:Y:S05]  /*7a30*/  BRA `(.L_x_118) ;  /* 0xffffffac00247947 */ /* 0x000fea000383ffff */
.L_x_44:
[----:B------:R-:W-:-:S07]  /*7a40*/  MOV R0, UR5 ;  /* 0x0000000500007c02 */ /* 0x000fce0008000f00 */
.L_x_119:
[----:B-1----:R1:W3:Y:S02]  /*7a50*/  SYNCS.PHASECHK.TRANS64.TRYWAIT P0, [R0+URZ], R3 ;  /* 0x00000003000075a7 */ /* 0x0022e400080011ff */
[----:B---3--:R-:W-:Y:S05]  /*7a60*/  @!P0 NANOSLEEP.SYNCS 0x989680 ;  /* 0x009896800000895d */ /* 0x008fea0003900000 */
[----:B------:R-:W3:Y:S02]  /*7a70*/  @!P0 SYNCS.PHASECHK.TRANS64 P0, [R0+URZ], R3 ;  /* 0x00000003000085a7 */ /* 0x000ee400080010ff */
[----:B---3--:R-:W-:Y:S05]  /*7a80*/  @!P0 BRA `(.L_x_119) ;  /* 0xfffffffc00f08947 */ /* 0x008fea000383ffff */
[----:B------:R-:W-:Y:S05]  /*7a90*/  BRA `(.L_x_120) ;  /* 0xffffffac00307947 */ /* 0x000fea000383ffff */
.L_x_45:
[----:B------:R-:W-:-:S07]  /*7aa0*/  MOV R0, UR5 ;  /* 0x0000000500007c02 */ /* 0x000fce0008000f00 */
.L_x_121:
[----:B-1----:R1:W3:Y:S02]  /*7ab0*/  SYNCS.PHASECHK.TRANS64.TRYWAIT P0, [R0+URZ], R3 ;  /* 0x00000003000075a7 */ /* 0x0022e400080011ff */
[----:B---3--:R-:W-:Y:S05]  /*7ac0*/  @!P0 NANOSLEEP.SYNCS 0x989680 ;  /* 0x009896800000895d */ /* 0x008fea0003900000 */
[----:B------:R-:W3:Y:S02]  /*7ad0*/  @!P0 SYNCS.PHASECHK.TRANS64 P0, [R0+URZ], R3 ;  /* 0x00000003000085a7 */ /* 0x000ee400080010ff */
[----:B---3--:R-:W-:Y:S05]  /*7ae0*/  @!P0 BRA `(.L_x_121) ;  /* 0xfffffffc00f08947 */ /* 0x008fea000383ffff */
[----:B------:R-:W-:Y:S05]  /*7af0*/  BRA `(.L_x_122) ;  /* 0xffffffac003c7947 */ /* 0x000fea000383ffff */
.L_x_46:
[----:B------:R-:W-:-:S07]  /*7b00*/  MOV R0, UR5 ;  /* 0x0000000500007c02 */ /* 0x000fce0008000f00 */
.L_x_123:
[----:B-1----:R1:W3:Y:S02]  /*7b10*/  SYNCS.PHASECHK.TRANS64.TRYWAIT P0, [R0+URZ], R3 ;  /* 0x00000003000075a7 */ /* 0x0022e400080011ff */
[----:B---3--:R-:W-:Y:S05]  /*7b20*/  @!P0 NANOSLEEP.SYNCS 0x989680 ;  /* 0x009896800000895d */ /* 0x008fea0003900000 */
[----:B------:R-:W3:Y:S02]  /*7b30*/  @!P0 SYNCS.PHASECHK.TRANS64 P0, [R0+URZ], R3 ;  /* 0x00000003000085a7 */ /* 0x000ee400080010ff */
[----:B---3--:R-:W-:Y:S05]  /*7b40*/  @!P0 BRA `(.L_x_123) ;  /* 0xfffffffc00f08947 */ /* 0x008fea000383ffff */
[----:B------:R-:W-:Y:S05]  /*7b50*/  BRA `(.L_x_124) ;  /* 0xffffffac00487947 */ /* 0x000fea000383ffff */
.L_x_49:
[----:B--2---:R2:W3:Y:S02]  /*7b60*/  SYNCS.PHASECHK.TRANS64.TRYWAIT P0, [R2+URZ+0xe0], R5 ;  /* 0x0000e005020075a7 */ /* 0x0044e400080011ff */
[----:B---3--:R-:W-:Y:S05]  /*7b70*/  @!P0 NANOSLEEP.SYNCS 0x989680 ;  /* 0x009896800000895d */ /* 0x008fea0003900000 */
[----:B------:R-:W3:Y:S02]  /*7b80*/  @!P0 SYNCS.PHASECHK.TRANS64 P0, [R2+URZ+0xe0], R5 ;  /* 0x0000e005020085a7 */ /* 0x000ee400080010ff */
[----:B---3--:R-:W-:Y:S05]  /*7b90*/  @!P0 BRA `(.L_x_49) ;  /* 0xfffffffc00f08947 */ /* 0x008fea000383ffff */
[----:B------:R-:W-:Y:S05]  /*7ba0*/  BRA `(.L_x_125) ;  /* 0xffffffac00ac7947 */ /* 0x000fea000383ffff */
.L_x_50:
[----:B------:R-:W-:-:S07]  /*7bb0*/  MOV R2, UR4 ;  /* 0x0000000400027c02 */ /* 0x000fce0008000f00 */
.L_x_126:
[----:B--2---:R2:W3:Y:S02]  /*7bc0*/  SYNCS.PHASECHK.TRANS64.TRYWAIT P0, [R2+URZ+0x90], R5 ;  /* 0x00009005020075a7 */ /* 0x0044e400080011ff */
[----:B---3--:R-:W-:Y:S05]  /*7bd0*/  @!P0 NANOSLEEP.SYNCS 0x989680 ;  /* 0x009896800000895d */ /* 0x008fea0003900000 */
[----:B------:R-:W3:Y:S02]  /*7be0*/  @!P0 SYNCS.PHASECHK.TRANS64 P0, [R2+URZ+0x90], R5 ;  /* 0x00009005020085a7 */ /* 0x000ee400080010ff */
[----:B---3--:R-:W-:Y:S05]  /*7bf0*/  @!P0 BRA `(.L_x_126) ;  /* 0xfffffffc00f08947 */ /* 0x008fea000383ffff */
[----:B------:R-:W-:Y:S05]  /*7c00*/  BRA `(.L_x_127) ;  /* 0xffffffac00bc7947 */ /* 0x000fea000383ffff */
.L_x_51:
[----:B--2---:R2:W3:Y:S02]  /*7c10*/  SYNCS.PHASECHK.TRANS64.TRYWAIT P1, [R2+URZ+0x80], R5 ;  /* 0x00008005020075a7 */ /* 0x0044e400080211ff */
[----:B---3--:R-:W-:Y:S05]  /*7c20*/  @!P1 NANOSLEEP.SYNCS 0x989680 ;  /* 0x009896800000995d */ /* 0x008fea0003900000 */
[----:B------:R-:W3:Y:S02]  /*7c30*/  @!P1 SYNCS.PHASECHK.TRANS64 P1, [R2+URZ+0x80], R5 ;  /* 0x00008005020095a7 */ /* 0x000ee400080210ff */
[----:B---3--:R-:W-:Y:S05]  /*7c40*/  @!P1 BRA `(.L_x_51) ;  /* 0xfffffffc00f09947 */ /* 0x008fea000383ffff */
[----:B------:R-:W-:Y:S05]  /*7c50*/  BRA `(.L_x_128) ;  /* 0xffffffac00ec7947 */ /* 0x000fea000383ffff */
.L_x_54:
[----:B------:R-:W-:-:S07]  /*7c60*/  MOV R0, UR4 ;  /* 0x0000000400007c02 */ /* 0x000fce0008000f00 */
.L_x_129:
[----:B--2---:R2:W3:Y:S02]  /*7c70*/  SYNCS.PHASECHK.TRANS64.TRYWAIT P0, [R0+URZ+0x90], R3 ;  /* 0x00009003000075a7 */ /* 0x0044e400080011ff */
[----:B---3--:R-:W-:Y:S05]  /*7c80*/  @!P0 NANOSLEEP.SYNCS 0x989680 ;  /* 0x009896800000895d */ /* 0x008fea0003900000 */
[----:B------:R-:W3:Y:S02]  /*7c90*/  @!P0 SYNCS.PHASECHK.TRANS64 P0, [R0+URZ+0x90], R3 ;  /* 0x00009003000085a7 */ /* 0x000ee400080010ff */
[----:B---3--:R-:W-:Y:S05]  /*7ca0*/  @!P0 BRA `(.L_x_129) ;  /* 0xfffffffc00f08947 */ /* 0x008fea000383ffff */
[----:B------:R-:W-:Y:S05]  /*7cb0*/  BRA `(.L_x_53) ;  /* 0xffffffb000407947 */ /* 0x000fea000383ffff */
.L_x_61:
[----:B-1----:R1:W2:Y:S02]  /*7cc0*/  SYNCS.PHASECHK.TRANS64.TRYWAIT P1, [R0+URZ+0x80], R5 ;  /* 0x00008005000075a7 */ /* 0x0022a400080211ff */
[----:B--2---:R-:W-:Y:S05]  /*7cd0*/  @!P1 NANOSLEEP.SYNCS 0x989680 ;  /* 0x009896800000995d */ /* 0x004fea0003900000 */
[----:B------:R-:W2:Y:S02]  /*7ce0*/  @!P1 SYNCS.PHASECHK.TRANS64 P1, [R0+URZ+0x80], R5 ;  /* 0x00008005000095a7 */ /* 0x000ea400080210ff */
[----:B--2---:R-:W-:Y:S05]  /*7cf0*/  @!P1 BRA `(.L_x_61) ;  /* 0xfffffffc00f09947 */ /* 0x004fea000383ffff */
[----:B------:R-:W-:Y:S05]  /*7d00*/  BRA `(.L_x_130) ;  /* 0xffffffb400a87947 */ /* 0x000fea000383ffff */
.L_x_62:
[----:B------:R-:W-:-:S07]  /*7d10*/  MOV R3, UR23 ;  /* 0x0000001700037c02 */ /* 0x000fce0008000f00 */
.L_x_131:
[----:B-1----:R1:W2:Y:S02]  /*7d20*/  SYNCS.PHASECHK.TRANS64.TRYWAIT P0, [R3+URZ+0xc0], R0 ;  /* 0x0000c000030075a7 */ /* 0x0022a400080011ff */
[----:B--2---:R-:W-:Y:S05]  /*7d30*/  @!P0 NANOSLEEP.SYNCS 0x989680 ;  /* 0x009896800000895d */ /* 0x004fea0003900000 */
[----:B------:R-:W2:Y:S02]  /*7d40*/  @!P0 SYNCS.PHASECHK.TRANS64 P0, [R3+URZ+0xc0], R0 ;  /* 0x0000c000030085a7 */ /* 0x000ea400080010ff */
[----:B--2---:R-:W-:Y:S05]  /*7d50*/  @!P0 BRA `(.L_x_131) ;  /* 0xfffffffc00f08947 */ /* 0x004fea000383ffff */
[----:B------:R-:W-:Y:S05]  /*7d60*/  BRA `(.L_x_132) ;  /* 0xffffffb400f87947 */ /* 0x000fea000383ffff */
.L_x_65:
[----:B------:R-:W-:Y:S07]  /*7d70*/  MOV R0, UR5 ;  /* 0x0000000500007c02 */ /* 0x000fee0008000f00 */
.L_x_133:
[----:B-1----:R1:W2:Y:S02]  /*7d80*/  SYNCS.PHASECHK.TRANS64.TRYWAIT P0, [R0+URZ], R3 ;  /* 0x00000003000075a7 */ /* 0x0022a400080011ff */
[----:B--2---:R-:W-:Y:S05]  /*7d90*/  @!P0 NANOSLEEP.SYNCS 0x989680 ;  /* 0x009896800000895d */ /* 0x004fea0003900000 */
[----:B------:R-:W2:Y:S02]  /*7da0*/  @!P0 SYNCS.PHASECHK.TRANS64 P0, [R0+URZ], R3 ;  /* 0x00000003000085a7 */ /* 0x000ea400080010ff */
[----:B--2---:R-:W-:Y:S05]  /*7db0*/  @!P0 BRA `(.L_x_133) ;  /* 0xfffffffc00f08947 */ /* 0x004fea000383ffff */
[----:B------:R-:W-:Y:S05]  /*7dc0*/  BRA `(.L_x_64) ;  /* 0xffffffb800147947 */ /* 0x000fea000383ffff */
.L_x_68:
[----:B------:R-:W-:-:S07]  /*7dd0*/  MOV R0, UR4 ;  /* 0x0000000400007c02 */ /* 0x000fce0008000f00 */
.L_x_134:
[----:B--2---:R2:W4:Y:S02]  /*7de0*/  SYNCS.PHASECHK.TRANS64.TRYWAIT P0, [R0+URZ], R3 ;  /* 0x00000003000075a7 */ /* 0x00452400080011ff */
[----:B----4-:R-:W-:Y:S05]  /*7df0*/  @!P0 NANOSLEEP.SYNCS 0x989680 ;  /* 0x009896800000895d */ /* 0x010fea0003900000 */
[----:B------:R-:W4:Y:S02]  /*7e00*/  @!P0 SYNCS.PHASECHK.TRANS64 P0, [R0+URZ], R3 ;  /* 0x00000003000085a7 */ /* 0x000f2400080010ff */
[----:B----4-:R-:W-:Y:S05]  /*7e10*/  @!P0 BRA `(.L_x_134) ;  /* 0xfffffffc00f08947 */ /* 0x010fea000383ffff */
[----:B------:R-:W-:Y:S05]  /*7e20*/  BRA `(.L_x_135) ;  /* 0xffffffb800c87947 */ /* 0x000fea000383ffff */
.L_x_69:
[----:B------:R-:W-:-:S07]  /*7e30*/  MOV R0, UR5 ;  /* 0x0000000500007c02 */ /* 0x000fce0008000f00 */
.L_x_136:
[----:B-1----:R1:W2:Y:S02]  /*7e40*/  SYNCS.PHASECHK.TRANS64.TRYWAIT P0, [R0+URZ], R3 ;  /* 0x00000003000075a7 */ /* 0x0022a400080011ff */
[----:B--2---:R-:W-:Y:S05]  /*7e50*/  @!P0 NANOSLEEP.SYNCS 0x989680 ;  /* 0x009896800000895d */ /* 0x004fea0003900000 */
[----:B------:R-:W2:Y:S02]  /*7e60*/  @!P0 SYNCS.PHASECHK.TRANS64 P0, [R0+URZ], R3 ;  /* 0x00000003000085a7 */ /* 0x000ea400080010ff */
[----:B--2---:R-:W-:Y:S05]  /*7e70*/  @!P0 BRA `(.L_x_136) ;  /* 0xfffffffc00f08947 */ /* 0x004fea000383ffff */
[----:B------:R-:W-:Y:S05]  /*7e80*/  BRA `(.L_x_137) ;  /* 0xffffffb800d47947 */ /* 0x000fea000383ffff */
.L_x_70:
[----:B------:R-:W-:-:S07]  /*7e90*/  MOV R0, UR5 ;  /* 0x0000000500007c02 */ /* 0x000fce0008000f00 */
.L_x_138:
[----:B-1----:R1:W2:Y:S02]  /*7ea0*/  SYNCS.PHASECHK.TRANS64.TRYWAIT P0, [R0+URZ], R3 ;  /* 0x00000003000075a7 */ /* 0x0022a400080011ff */
[----:B--2---:R-:W-:Y:S05]  /*7eb0*/  @!P0 NANOSLEEP.SYNCS 0x989680 ;  /* 0x009896800000895d */ /* 0x004fea0003900000 */
[----:B------:R-:W2:Y:S02]  /*7ec0*/  @!P0 SYNCS.PHASECHK.TRANS64 P0, [R0+URZ], R3 ;  /* 0x00000003000085a7 */ /* 0x000ea400080010ff */
[----:B--2---:R-:W-:Y:S05]  /*7ed0*/  @!P0 BRA `(.L_x_138) ;  /* 0xfffffffc00f08947 */ /* 0x004fea000383ffff */
[----:B------:R-:W-:Y:S05]  /*7ee0*/  BRA `(.L_x_139) ;  /* 0xffffffb800e07947 */ /* 0x000fea000383ffff */
.L_x_71:
[----:B------:R-:W-:-:S07]  /*7ef0*/  MOV R0, UR4 ;  /* 0x0000000400007c02 */ /* 0x000fce0008000f00 */
.L_x_140:
[----:B-1----:R1:W2:Y:S02]  /*7f00*/  SYNCS.PHASECHK.TRANS64.TRYWAIT P0, [R0+URZ], R3 ;  /* 0x00000003000075a7 */ /* 0x0022a400080011ff */
[----:B--2---:R-:W-:Y:S05]  /*7f10*/  @!P0 NANOSLEEP.SYNCS 0x989680 ;  /* 0x009896800000895d */ /* 0x004fea0003900000 */
[----:B------:R-:W2:Y:S02]  /*7f20*/  @!P0 SYNCS.PHASECHK.TRANS64 P0, [R0+URZ], R3 ;  /* 0x00000003000085a7 */ /* 0x000ea400080010ff */
[----:B--2---:R-:W-:Y:S05]  /*7f30*/  @!P0 BRA `(.L_x_140) ;  /* 0xfffffffc00f08947 */ /* 0x004fea000383ffff */
[----:B------:R-:W-:Y:S05]  /*7f40*/  BRA `(.L_x_141) ;  /* 0xffffffb800ec7947 */ /* 0x000fea000383ffff */
.L_x_76:
[----:B-1----:R1:W2:Y:S02]  /*7f50*/  SYNCS.PHASECHK.TRANS64.TRYWAIT P0, [R8+URZ+0x80], R5 ;  /* 0x00008005080075a7 */ /* 0x0022a400080011ff */
[----:B--2---:R-:W-:Y:S05]  /*7f60*/  @!P0 NANOSLEEP.SYNCS 0x989680 ;  /* 0x009896800000895d */ /* 0x004fea0003900000 */
[----:B------:R-:W2:Y:S02]  /*7f70*/  @!P0 SYNCS.PHASECHK.TRANS64 P0, [R8+URZ+0x80], R5 ;  /* 0x00008005080085a7 */ /* 0x000ea400080010ff */
[----:B--2---:R-:W-:Y:S05]  /*7f80*/  @!P0 BRA `(.L_x_76) ;  /* 0xfffffffc00f08947 */ /* 0x004fea000383ffff */
[----:B------:R-:W-:Y:S05]  /*7f90*/  BRA `(.L_x_142) ;  /* 0xffffffc000207947 */ /* 0x000fea000383ffff */
.L_x_79:
[----:B------:R-:W-:Y:S07]  /*7fa0*/  MOV R0, UR21 ;  /* 0x0000001500007c02 */ /* 0x000fee0008000f00 */
.L_x_143:
[----:B-1----:R1:W2:Y:S02]  /*7fb0*/  SYNCS.PHASECHK.TRANS64.TRYWAIT P1, [R0+URZ+0x78], R5 ;  /* 0x00007805000075a7 */ /* 0x0022a400080211ff */
[----:B--2---:R-:W-:Y:S05]  /*7fc0*/  @!P1 NANOSLEEP.SYNCS 0x989680 ;  /* 0x009896800000995d */ /* 0x004fea0003900000 */
[----:B------:R-:W2:Y:S02]  /*7fd0*/  @!P1 SYNCS.PHASECHK.TRANS64 P1, [R0+URZ+0x78], R5 ;  /* 0x00007805000095a7 */ /* 0x000ea400080210ff */
[----:B--2---:R-:W-:Y:S05]  /*7fe0*/  @!P1 BRA `(.L_x_143) ;  /* 0xfffffffc00f09947 */ /* 0x004fea000383ffff */
[----:B------:R-:W-:Y:S05]  /*7ff0*/  BRA `(.L_x_78) ;  /* 0xffffffc4009c7947 */ /* 0x000fea000383ffff */
.L_x_82:
[----:B-1----:R-:W-:Y:S07]  /*8000*/  MOV R5, UR21 ;  /* 0x0000001500057c02 */ /* 0x002fee0008000f00 */
.L_x_144:
[----:B-1----:R1:W2:Y:S02]  /*8010*/  SYNCS.PHASECHK.TRANS64.TRYWAIT P0, [R5+URZ+0x60], R4 ;  /* 0x00006004050075a7 */ /* 0x0022a400080011ff */
[----:B--2---:R-:W-:Y:S05]  /*8020*/  @!P0 NANOSLEEP.SYNCS 0x989680 ;  /* 0x009896800000895d */ /* 0x004fea0003900000 */
[----:B------:R-:W2:Y:S02]  /*8030*/  @!P0 SYNCS.PHASECHK.TRANS64 P0, [R5+URZ+0x60], R4 ;  /* 0x00006004050085a7 */ /* 0x000ea400080010ff */
[----:B--2---:R-:W-:Y:S05]  /*8040*/  @!P0 BRA `(.L_x_144) ;  /* 0xfffffffc00f08947 */ /* 0x004fea000383ffff */
[----:B------:R-:W-:Y:S05]  /*8050*/  BRA `(.L_x_145) ;  /* 0xffffffc400f47947 */ /* 0x000fea000383ffff */
.L_x_83:
[----:B------:R-:W-:Y:S07]  /*8060*/  MOV R5, UR21 ;  /* 0x0000001500057c02 */ /* 0x000fee0008000f00 */
.L_x_146:
[----:B-1----:R1:W2:Y:S02]  /*8070*/  SYNCS.PHASECHK.TRANS64.TRYWAIT P0, [R5+URZ+0x68], R4 ;  /* 0x00006804050075a7 */ /* 0x0022a400080011ff */
[----:B--2---:R-:W-:Y:S05]  /*8080*/  @!P0 NANOSLEEP.SYNCS 0x989680 ;  /* 0x009896800000895d */ /* 0x004fea0003900000 */
[----:B------:R-:W2:Y:S02]  /*8090*/  @!P0 SYNCS.PHASECHK.TRANS64 P0, [R5+URZ+0x68], R4 ;  /* 0x00006804050085a7 */ /* 0x000ea400080010ff */
[----:B--2---:R-:W-:Y:S05]  /*80a0*/  @!P0 BRA `(.L_x_146) ;  /* 0xfffffffc00f08947 */ /* 0x004fea000383ffff */
[----:B------:R-:W-:Y:S05]  /*80b0*/  BRA `(.L_x_147) ;  /* 0xffffffc800347947 */ /* 0x000fea000383ffff */
.L_x_85:
[----:B------:R-:W-:-:S07]  /*80c0*/  MOV R0, UR21 ;  /* 0x0000001500007c02 */ /* 0x000fce0008000f00 */
.L_x_148:
[----:B-1----:R1:W2:Y:S02]  /*80d0*/  SYNCS.PHASECHK.TRANS64.TRYWAIT P0, [R0+URZ+0x60], R3 ;  /* 0x00006003000075a7 */ /* 0x0022a400080011ff */
[----:B--2---:R-:W-:Y:S05]  /*80e0*/  @!P0 NANOSLEEP.SYNCS 0x989680 ;  /* 0x009896800000895d */ /* 0x004fea0003900000 */
[----:B------:R-:W2:Y:S02]  /*80f0*/  @!P0 SYNCS.PHASECHK.TRANS64 P0, [R0+URZ+0x60], R3 ;  /* 0x00006003000085a7 */ /* 0x000ea400080010ff */
[----:B--2---:R-:W-:Y:S05]  /*8100*/  @!P0 BRA `(.L_x_148) ;  /* 0xfffffffc00f08947 */ /* 0x004fea000383ffff */
[----:B------:R-:W-:Y:S05]  /*8110*/  BRA `(.L_x_149) ;  /* 0xffffffc800a47947 */ /* 0x000fea000383ffff */
.L_x_87:
[----:B-1----:R1:W2:Y:S02]  /*8120*/  SYNCS.PHASECHK.TRANS64.TRYWAIT P0, [R3+URZ+0x80], R0 ;  /* 0x00008000030075a7 */ /* 0x0022a400080011ff */
[----:B--2---:R-:W-:Y:S05]  /*8130*/  @!P0 NANOSLEEP.SYNCS 0x989680 ;  /* 0x009896800000895d */ /* 0x004fea0003900000 */
[----:B------:R-:W2:Y:S02]  /*8140*/  @!P0 SYNCS.PHASECHK.TRANS64 P0, [R3+URZ+0x80], R0 ;  /* 0x00008000030085a7 */ /* 0x000ea400080010ff */
[----:B--2---:R-:W-:Y:S05]  /*8150*/  @!P0 BRA `(.L_x_87) ;  /* 0xfffffffc00f08947 */ /* 0x004fea000383ffff */
[----:B------:R-:W-:Y:S05]  /*8160*/  BRA `(.L_x_150) ;  /* 0xffffffcc006c7947 */ /* 0x000fea000383ffff */
.L_x_98:
[----:B--2---:R2:W1:Y:S02]  /*8170*/  SYNCS.PHASECHK.TRANS64.TRYWAIT P1, [R2+URZ+0x50], R5 ;  /* 0x00005005020075a7 */ /* 0x00446400080211ff */
[----:B-1----:R-:W-:Y:S05]  /*8180*/  @!P1 NANOSLEEP.SYNCS 0x989680 ;  /* 0x009896800000995d */ /* 0x002fea0003900000 */
[----:B------:R-:W1:Y:S02]  /*8190*/  @!P1 SYNCS.PHASECHK.TRANS64 P1, [R2+URZ+0x50], R5 ;  /* 0x00005005020095a7 */ /* 0x000e6400080210ff */
[----:B-1----:R-:W-:Y:S05]  /*81a0*/  @!P1 BRA `(.L_x_98) ;  /* 0xfffffffc00f09947 */ /* 0x002fea000383ffff */
[----:B------:R-:W-:Y:S05]  /*81b0*/  BRA `(.L_x_97) ;  /* 0xffffffd800e07947 */ /* 0x000fea000383ffff */
.L_x_100:
[----:B--2---:R2:W4:Y:S02]  /*81c0*/  SYNCS.PHASECHK.TRANS64.TRYWAIT P0, [R100+URZ+0xa0], R3 ;  /* 0x0000a003640075a7 */ /* 0x00452400080011ff */
[----:B----4-:R-:W-:Y:S05]  /*81d0*/  @!P0 NANOSLEEP.SYNCS 0x989680 ;  /* 0x009896800000895d */ /* 0x010fea0003900000 */
[----:B------:R-:W4:Y:S02]  /*81e0*/  @!P0 SYNCS.PHASECHK.TRANS64 P0, [R100+URZ+0xa0], R3 ;  /* 0x0000a003640085a7 */ /* 0x000f2400080010ff */
[----:B----4-:R-:W-:Y:S05]  /*81f0*/  @!P0 BRA `(.L_x_100) ;  /* 0xfffffffc00f08947 */ /* 0x010fea000383ffff */
[----:B------:R-:W-:Y:S05]  /*8200*/  BRA `(.L_x_99) ;  /* 0xffffffdc00307947 */ /* 0x000fea000383ffff */
.L_x_108:
[----:B---3--:R3:W4:Y:S02]  /*8210*/  SYNCS.PHASECHK.TRANS64.TRYWAIT P0, [R109+URZ+0x50], R4 ;  /* 0x000050046d0075a7 */ /* 0x00872400080011ff */
[----:B----4-:R-:W-:Y:S05]  /*8220*/  @!P0 NANOSLEEP.SYNCS 0x989680 ;  /* 0x009896800000895d */ /* 0x010fea0003900000 */
[----:B------:R-:W4:Y:S02]  /*8230*/  @!P0 SYNCS.PHASECHK.TRANS64 P0, [R109+URZ+0x50], R4 ;  /* 0x000050046d0085a7 */ /* 0x000f2400080010ff */
[----:B----4-:R-:W-:Y:S05]  /*8240*/  @!P0 BRA `(.L_x_108) ;  /* 0xfffffffc00f08947 */ /* 0x010fea000383ffff */
[----:B------:R-:W-:Y:S05]  /*8250*/  BRA `(.L_x_107) ;  /* 0xffffffe800247947 */ /* 0x000fea000383ffff */
        .weak           $__internal_0_$__cuda_sm10x_tcgen05_guardrail_trap_col_being_dealloced_not_returned_by_alloc
        .type           $__internal_0_$__cuda_sm10x_tcgen05_guardrail_trap_col_being_dealloced_not_returned_by_alloc,@function
        .size           $__internal_0_$__cuda_sm10x_tcgen05_guardrail_trap_col_being_dealloced_not_returned_by_alloc,($__internal_1_$__cuda_sm10x_tcgen05_guardrail_trap_phase_invalid_during_alloc - $__internal_0_$__cuda_sm10x_tcgen05_guardrail_trap_col_being_dealloced_not_returned_by_alloc)
$__internal_0_$__cuda_sm10x_tcgen05_guardrail_trap_col_being_dealloced_not_returned_by_alloc:
[----:B------:R-:W-:Y:S05]  /*8260*/  BPT.TRAP 0x1 ;  /* 0x000000040000795c */ /* 0x000fea0000300000 */
[----:B------:R-:W-:-:S04]  /*8270*/  HFMA2 R3, -RZ, RZ, 0, 0 ;  /* 0x00000000ff037431 */ /* 0x000fc800000001ff */
[----:B------:R-:W-:Y:S05]  /*8280*/  RET.REL.NODEC R2 `(_ZN7cutlass13device_kernelINS_4gemm6kernel13GemmUniversalIN4cute5tupleIJiiiiEEENS1_10collective13CollectiveMmaINS1_35MainloopSm100TmaUmmaWarpSpecializedILi5ELi2ELi4ENS5_IJNS4_1CILi2EEENSA_ILi1EEESC_EEEEENS5_IJNSA_ILi64EEENSA_ILi128EEESF_EEENS_12float_e5m2_tENS5_IJlSC_lEEESI_SJ_NS4_8TiledMMAINS4_8MMA_AtomIJNS4_10MMA_TraitsINS4_19SM100_MMA_F8F6F4_SSEJSI_SI_fSF_SG_NS4_17integral_constantINS4_4UMMA5MajorELSQ_0EEESR_NSO_INSP_7ScaleInELSS_0EEEST_EEEEEENS4_6LayoutINS5_IJSC_SC_SC_EEENS5_IJNSA_ILi0EEESY_SY_EEEEENS5_IJNS4_10UnderscoreES11_S11_EEEEENS4_13SM90_TMA_LOADENS4_14ComposedLayoutINS4_7SwizzleILi2ELi4ELi3EEENS4_18smem_ptr_flag_bitsILi8EEENSW_INS5_IJNSA_ILi8EEESF_EEENS5_IJSF_SC_EEEEEEEvNS4_8identityENS4_23SM90_TMA_LOAD_MULTICASTES1E_vS1F_EENS_8epilogue10collective18CollectiveEpilogueINS1I_23Sm100TmaWarpSpecializedILi2ELi2ELi32ELb0ELb0EEEJSH_NS5_IJNSW_ISF_SC_EES1N_EEESI_SJ_SI_SJ_NS1I_6fusion15FusionCallbacksIS1M_NS1P_17LinearCombinationISI_fSI_fLNS_15FloatRoundStyleE2EEESH_S1O_JEEENS4_5SM1004TMEM4LOAD26SM100_TMEM_LOAD_16dp32b32xES14_S1E_NS4_39AutoVectorizingCopyWithAssumedAlignmentILi128EEENS4_14SM90_TMA_STOREES1E_S20_S20_EEEvvEEEEvNT_6ParamsE) ;  /* 0xffffff7c025c7950 */ /* 0x000fea0003c3ffff */
        .weak           $__internal_1_$__cuda_sm10x_tcgen05_guardrail_trap_phase_invalid_during_alloc
        .type           $__internal_1_$__cuda_sm10x_tcgen05_guardrail_trap_phase_invalid_during_alloc,@function
        .size           $__internal_1_$__cuda_sm10x_tcgen05_guardrail_trap_phase_invalid_during_alloc,($__internal_2_$__cuda_sm10x_tcgen05_guardrail_trap_unallocated_columns_being_dealloced - $__internal_1_$__cuda_sm10x_tcgen05_guardrail_trap_phase_invalid_during_alloc)
$__internal_1_$__cuda_sm10x_tcgen05_guardrail_trap_phase_invalid_during_alloc:
[----:B------:R-:W-:Y:S05]  /*8290*/  BPT.TRAP 0x1 ;  /* 0x000000040000795c */ /* 0x000fea0000300000 */
[----:B------:R-:W-:-:S04]  /*82a0*/  MOV R5, 0x0 ;  /* 0x0000000000057802 */ /* 0x000fc80000000f00 */
[----:B------:R-:W-:Y:S05]  /*82b0*/  RET.REL.NODEC R4 `(_ZN7cutlass13device_kernelINS_4gemm6kernel13GemmUniversalIN4cute5tupleIJiiiiEEENS1_10collective13CollectiveMmaINS1_35MainloopSm100TmaUmmaWarpSpecializedILi5ELi2ELi4ENS5_IJNS4_1CILi2EEENSA_ILi1EEESC_EEEEENS5_IJNSA_ILi64EEENSA_ILi128EEESF_EEENS_12float_e5m2_tENS5_IJlSC_lEEESI_SJ_NS4_8TiledMMAINS4_8MMA_AtomIJNS4_10MMA_TraitsINS4_19SM100_MMA_F8F6F4_SSEJSI_SI_fSF_SG_NS4_17integral_constantINS4_4UMMA5MajorELSQ_0EEESR_NSO_INSP_7ScaleInELSS_0EEEST_EEEEEENS4_6LayoutINS5_IJSC_SC_SC_EEENS5_IJNSA_ILi0EEESY_SY_EEEEENS5_IJNS4_10UnderscoreES11_S11_EEEEENS4_13SM90_TMA_LOADENS4_14ComposedLayoutINS4_7SwizzleILi2ELi4ELi3EEENS4_18smem_ptr_flag_bitsILi8EEENSW_INS5_IJNSA_ILi8EEESF_EEENS5_IJSF_SC_EEEEEEEvNS4_8identityENS4_23SM90_TMA_LOAD_MULTICASTES1E_vS1F_EENS_8epilogue10collective18CollectiveEpilogueINS1I_23Sm100TmaWarpSpecializedILi2ELi2ELi32ELb0ELb0EEEJSH_NS5_IJNSW_ISF_SC_EES1N_EEESI_SJ_SI_SJ_NS1I_6fusion15FusionCallbacksIS1M_NS1P_17LinearCombinationISI_fSI_fLNS_15FloatRoundStyleE2EEESH_S1O_JEEENS4_5SM1004TMEM4LOAD26SM100_TMEM_LOAD_16dp32b32xES14_S1E_NS4_39AutoVectorizingCopyWithAssumedAlignmentILi128EEENS4_14SM90_TMA_STOREES1E_S20_S20_EEEvvEEEEvNT_6ParamsE) ;  /* 0xffffff7c04507950 */ /* 0x000fea0003c3ffff */
        .weak           $__internal_2_$__cuda_sm10x_tcgen05_guardrail_trap_unallocated_columns_being_dealloced
        .type           $__internal_2_$__cuda_sm10x_tcgen05_guardrail_trap_unallocated_columns_being_dealloced,@function
        .size           $__internal_2_$__cuda_sm10x_tcgen05_guardrail_trap_unallocated_columns_being_dealloced,(.L_x_152 - $__internal_2_$__cuda_sm10x_tcgen05_guardrail_trap_unallocated_columns_being_dealloced)
$__internal_2_$__cuda_sm10x_tcgen05_guardrail_trap_unallocated_columns_being_dealloced:
[----:B------:R-:W-:Y:S05]  /*82c0*/  BPT.TRAP 0x1 ;  /* 0x000000040000795c */ /* 0x000fea0000300000 */
[----:B------:R-:W-:-:S04]  /*82d0*/  HFMA2 R3, -RZ, RZ, 0, 0 ;  /* 0x00000000ff037431 */ /* 0x000fc800000001ff */
[----:B------:R-:W-:Y:S05]  /*82e0*/  RET.REL.NODEC R2 `(_ZN7cutlass13device_kernelINS_4gemm6kernel13GemmUniversalIN4cute5tupleIJiiiiEEENS1_10collective13CollectiveMmaINS1_35MainloopSm100TmaUmmaWarpSpecializedILi5ELi2ELi4ENS5_IJNS4_1CILi2EEENSA_ILi1EEESC_EEEEENS5_IJNSA_ILi64EEENSA_ILi128EEESF_EEENS_12float_e5m2_tENS5_IJlSC_lEEESI_SJ_NS4_8TiledMMAINS4_8MMA_AtomIJNS4_10MMA_TraitsINS4_19SM100_MMA_F8F6F4_SSEJSI_SI_fSF_SG_NS4_17integral_constantINS4_4UMMA5MajorELSQ_0EEESR_NSO_INSP_7ScaleInELSS_0EEEST_EEEEEENS4_6LayoutINS5_IJSC_SC_SC_EEENS5_IJNSA_ILi0EEESY_SY_EEEEENS5_IJNS4_10UnderscoreES11_S11_EEEEENS4_13SM90_TMA_LOADENS4_14ComposedLayoutINS4_7SwizzleILi2ELi4ELi3EEENS4_18smem_ptr_flag_bitsILi8EEENSW_INS5_IJNSA_ILi8EEESF_EEENS5_IJSF_SC_EEEEEEEvNS4_8identityENS4_23SM90_TMA_LOAD_MULTICASTES1E_vS1F_EENS_8epilogue10collective18CollectiveEpilogueINS1I_23Sm100TmaWarpSpecializedILi2ELi2ELi32ELb0ELb0EEEJSH_NS5_IJNSW_ISF_SC_EES1N_EEESI_SJ_SI_SJ_NS1I_6fusion15FusionCallbacksIS1M_NS1P_17LinearCombinationISI_fSI_fLNS_15FloatRoundStyleE2EEESH_S1O_JEEENS4_5SM1004TMEM4LOAD26SM100_TMEM_LOAD_16dp32b32xES14_S1E_NS4_39AutoVectorizingCopyWithAssumedAlignmentILi128EEENS4_14SM90_TMA_STOREES1E_S20_S20_EEEvvEEEEvNT_6ParamsE) ;  /* 0xffffff7c02447950 */ /* 0x000fea0003c3ffff */
.L_x_151:
[----:B------:R-:W-:-:S00]  /*82f0*/  BRA `(.L_x_151) ;  /* 0xfffffffc00fc7947 */ /* 0x000fc0000383ffff */
[----:B------:R-:W-:-:S00]  /*8300*/  NOP ;  /* 0x0000000000007918 */ /* 0x000fc00000000000 */
[----:B------:R-:W-:-:S00]  /*8310*/  NOP ;  /* 0x0000000000007918 */ /* 0x000fc00000000000 */
[----:B------:R-:W-:-:S00]  /*8320*/  NOP ;  /* 0x0000000000007918 */ /* 0x000fc00000000000 */
[----:B------:R-:W-:-:S00]  /*8330*/  NOP ;  /* 0x0000000000007918 */ /* 0x000fc00000000000 */
[----:B------:R-:W-:-:S00]  /*8340*/  NOP ;  /* 0x0000000000007918 */ /* 0x000fc00000000000 */
[----:B------:R-:W-:-:S00]  /*8350*/  NOP ;  /* 0x0000000000007918 */ /* 0x000fc00000000000 */
[----:B------:R-:W-:-:S00]  /*8360*/  NOP ;  /* 0x0000000000007918 */ /* 0x000fc00000000000 */
[----:B------:R-:W-:-:S00]  /*8370*/  NOP ;  /* 0x0000000000007918 */ /* 0x000fc00000000000 */
.L_x_152:


//--------------------- .nv.global.init           --------------------------
	.section	.nv.global.init,"aw",@progbits
.nv.global.init:
	.type		$str$27,@object
	.size		$str$27,($str$28 - $str$27)
$str$27:
        /*0000*/ 	.byte	0x28, 0x61, 0x64, 0x64, 0x72, 0x65, 0x73, 0x73, 0x20, 0x26, 0x20, 0x6d, 0x61, 0x73, 0x6b, 0x29
        /*0010*/ 	.byte	0x20, 0x3d, 0x3d, 0x20, 0x30, 0x00
	.type		$str$28,@object
	.size		$str$28,($str$26 - $str$28)
$str$28:
        /*0016*/ 	.byte	0x2f, 0x74, 0x6d, 0x70, 0x2f, 0x63, 0x75, 0x74, 0x6c, 0x61, 0x73, 0x73, 0x5f, 0x73, 0x77, 0x65
        /*0026*/ 	.byte	0x65, 0x70, 0x5f, 0x73, 0x72, 0x63, 0x2f, 0x69, 0x6e, 0x63, 0x6c, 0x75, 0x64, 0x65, 0x2f, 0x63
        /*0036*/ 	.byte	0x75, 0x74, 0x65, 0x2f, 0x70, 0x6f, 0x69, 0x6e, 0x74, 0x65, 0x72, 0x5f, 0x66, 0x6c, 0x61, 0x67
        /*0046*/ 	.byte	0x67, 0x65, 0x64, 0x2e, 0x68, 0x70, 0x70, 0x00
	.type		$str$26,@object
	.size		$str$26,($str$25 - $str$26)
$str$26:
        /*004e*/ 	.byte	0x2f, 0x74, 0x6d, 0x70, 0x2f, 0x63, 0x75, 0x74, 0x6c, 0x61, 0x73, 0x73, 0x5f, 0x73, 0x77, 0x65
        /*005e*/ 	.byte	0x65, 0x70, 0x5f, 0x73, 0x72, 0x63, 0x2f, 0x69, 0x6e, 0x63, 0x6c, 0x75, 0x64, 0x65, 0x2f, 0x63
        /*006e*/ 	.byte	0x75, 0x74, 0x65, 0x2f, 0x61, 0x74, 0x6f, 0x6d, 0x2f, 0x63, 0x6f, 0x70, 0x79, 0x5f, 0x74, 0x72
        /*007e*/ 	.byte	0x61, 0x69, 0x74, 0x73, 0x5f, 0x73, 0x6d, 0x31, 0x30, 0x30, 0x2e, 0x68, 0x70, 0x70, 0x00
	.type		$str$25,@object
	.size		$str$25,(__unnamed_1 - $str$25)
$str$25:
        /*008d*/ 	.byte	0x28, 0x28, 0x75, 0x69, 0x6e, 0x74, 0x33, 0x32, 0x5f, 0x74, 0x28, 0x74, 0x68, 0x72, 0x65, 0x61
        /*009d*/ 	.byte	0x64, 0x49, 0x64, 0x78, 0x2e, 0x78, 0x29, 0x20, 0x2f, 0x20, 0x33, 0x32, 0x29, 0x20, 0x25, 0x20
        /*00ad*/ 	.byte	0x34, 0x29, 0x20, 0x3d, 0x3d, 0x20, 0x28, 0x28, 0x28, 0x74, 0x6d, 0x65, 0x6d, 0x5f, 0x61, 0x64
        /*00bd*/ 	.byte	0x64, 0x72, 0x20, 0x3e, 0x3e, 0x20, 0x31, 0x36, 0x29, 0x20, 0x2f, 0x20, 0x33, 0x32, 0x29, 0x20
        /*00cd*/ 	.byte	0x25, 0x20, 0x34, 0x29, 0x00
	.type		__unnamed_1,@object
	.size		__unnamed_1,(__unnamed_2 - __unnamed_1)
__unnamed_1:
        /*00d2*/ 	.byte	0x61, 0x75, 0x74, 0x6f, 0x20, 0x63, 0x75, 0x74, 0x65, 0x3a, 0x3a, 0x61, 0x73, 0x5f, 0x70, 0x6f
        /* <DEDUP_REMOVED lines=24> */
        /*0262*/ 	.byte	0x3c, 0x34, 0x30, 0x39, 0x36, 0x3e, 0x3e, 0x3e, 0x3e, 0x5d, 0x00
	.type		__unnamed_2,@object
	.size		__unnamed_2,(.L_2 - __unnamed_2)
__unnamed_2:
        /* <DEDUP_REMOVED lines=40> */
        /*04ed*/ 	.byte	0x74, 0x65, 0x3a, 0x3a, 0x43, 0x3c, 0x30, 0x3e, 0x3e, 0x3e, 0x3e, 0x5d, 0x00
.L_2:


//--------------------- .nv.shared._ZN7cutlass13device_kernelINS_4gemm6kernel13GemmUniversalIN4cute5tupleIJiiiiEEENS1_10collective13CollectiveMmaINS1_35MainloopSm100TmaUmmaWarpSpecializedILi5ELi2ELi4ENS5_IJNS4_1CILi2EEENSA_ILi1EEESC_EEEEENS5_IJNSA_ILi64EEENSA_ILi128EEESF_EEENS_12float_e5m2_tENS5_IJlSC_lEEESI_SJ_NS4_8TiledMMAINS4_8MMA_AtomIJNS4_10MMA_TraitsINS4_19SM100_MMA_F8F6F4_SSEJSI_SI_fSF_SG_NS4_17integral_constantINS4_4UMMA5MajorELSQ_0EEESR_NSO_INSP_7ScaleInELSS_0EEEST_EEEEEENS4_6LayoutINS5_IJSC_SC_SC_EEENS5_IJNSA_ILi0EEESY_SY_EEEEENS5_IJNS4_10UnderscoreES11_S11_EEEEENS4_13SM90_TMA_LOADENS4_14ComposedLayoutINS4_7SwizzleILi2ELi4ELi3EEENS4_18smem_ptr_flag_bitsILi8EEENSW_INS5_IJNSA_ILi8EEESF_EEENS5_IJSF_SC_EEEEEEEvNS4_8identityENS4_23SM90_TMA_LOAD_MULTICASTES1E_vS1F_EENS_8epilogue10collective18CollectiveEpilogueINS1I_23Sm100TmaWarpSpecializedILi2ELi2ELi32ELb0ELb0EEEJSH_NS5_IJNSW_ISF_SC_EES1N_EEESI_SJ_SI_SJ_NS1I_6fusion15FusionCallbacksIS1M_NS1P_17LinearCombinationISI_fSI_fLNS_15FloatRoundStyleE2EEESH_S1O_JEEENS4_5SM1004TMEM4LOAD26SM100_TMEM_LOAD_16dp32b32xES14_S1E_NS4_39AutoVectorizingCopyWithAssumedAlignmentILi128EEENS4_14SM90_TMA_STOREES1E_S20_S20_EEEvvEEEEvNT_6ParamsE --------------------------
	.section	.nv.shared._ZN7cutlass13device_kernelINS_4gemm6kernel13GemmUniversalIN4cute5tupleIJiiiiEEENS1_10collective13CollectiveMmaINS1_35MainloopSm100TmaUmmaWarpSpecializedILi5ELi2ELi4ENS5_IJNS4_1CILi2EEENSA_ILi1EEESC_EEEEENS5_IJNSA_ILi64EEENSA_ILi128EEESF_EEENS_12float_e5m2_tENS5_IJlSC_lEEESI_SJ_NS4_8TiledMMAINS4_8MMA_AtomIJNS4_10MMA_TraitsINS4_19SM100_MMA_F8F6F4_SSEJSI_SI_fSF_SG_NS4_17integral_constantINS4_4UMMA5MajorELSQ_0EEESR_NSO_INSP_7ScaleInELSS_0EEEST_EEEEEENS4_6LayoutINS5_IJSC_SC_SC_EEENS5_IJNSA_ILi0EEESY_SY_EEEEENS5_IJNS4_10UnderscoreES11_S11_EEEEENS4_13SM90_TMA_LOADENS4_14ComposedLayoutINS4_7SwizzleILi2ELi4ELi3EEENS4_18smem_ptr_flag_bitsILi8EEENSW_INS5_IJNSA_ILi8EEESF_EEENS5_IJSF_SC_EEEEEEEvNS4_8identityENS4_23SM90_TMA_LOAD_MULTICASTES1E_vS1F_EENS_8epilogue10collective18CollectiveEpilogueINS1I_23Sm100TmaWarpSpecializedILi2ELi2ELi32ELb0ELb0EEEJSH_NS5_IJNSW_ISF_SC_EES1N_EEESI_SJ_SI_SJ_NS1I_6fusion15FusionCallbacksIS1M_NS1P_17LinearCombinationISI_fSI_fLNS_15FloatRoundStyleE2EEESH_S1O_JEEENS4_5SM1004TMEM4LOAD26SM100_TMEM_LOAD_16dp32b32xES14_S1E_NS4_39AutoVectorizingCopyWithAssumedAlignmentILi128EEENS4_14SM90_TMA_STOREES1E_S20_S20_EEEvvEEEEvNT_6ParamsE,"aw",@nobits
	.sectionflags	@""
	.align	16
	.zero		1024


//--------------------- .nv.shared.reserved.0     --------------------------
	.section	.nv.shared.reserved.0,"aw",@nobits
	.weak		__nv_reservedSMEM_offset_0_alias
	.size		__nv_reservedSMEM_offset_0_alias, 0, 64
	.other		__nv_reservedSMEM_offset_0_alias,@"STO_CUDA_RESERVED_SHARED STV_DEFAULT"
__nv_reservedSMEM_offset_0_alias:
	.zero		0
.nv.shared.reserved.0:
	.zero		64
	.weak		__nv_reservedSMEM_tcgen05_partition
	.type		__nv_reservedSMEM_tcgen05_partition,@object
	.size		__nv_reservedSMEM_tcgen05_partition,(.L_0 - __nv_reservedSMEM_tcgen05_partition)
__nv_reservedSMEM_tcgen05_partition:
	.zero		32
.L_0:


//--------------------- .nv.global                --------------------------
	.section	.nv.global,"aw",@nobits
.nv.global:
	.type		_ZN40_INTERNAL_7c64754c_4_k_cu_13a9308a_104444cute1_E,@object
	.size		_ZN40_INTERNAL_7c64754c_4_k_cu_13a9308a_104444cute1_E,(_ZN40_INTERNAL_7c64754c_4_k_cu_13a9308a_104444cuda3std3__45__cpo6cbeginE - _ZN40_INTERNAL_7c64754c_4_k_cu_13a9308a_104444cute1_E)
_ZN40_INTERNAL_7c64754c_4_k_cu_13a9308a_104444cute1_E:
	.zero		1
	.type		_ZN40_INTERNAL_7c64754c_4_k_cu_13a9308a_104444cuda3std3__45__cpo6cbeginE,@object
	.size		_ZN40_INTERNAL_7c64754c_4_k_cu_13a9308a_104444cuda3std3__45__cpo6cbeginE,(_ZN40_INTERNAL_7c64754c_4_k_cu_13a9308a_104444cuda3std3__48in_placeE - _ZN40_INTERNAL_7c64754c_4_k_cu_13a9308a_104444cuda3std3__45__cpo6cbeginE)
_ZN40_INTERNAL_7c64754c_4_k_cu_13a9308a_104444cuda3std3__45__cpo6cbeginE:
	.zero		1
	.type		_ZN40_INTERNAL_7c64754c_4_k_cu_13a9308a_104444cuda3std3__48in_placeE,@object
	.size		_ZN40_INTERNAL_7c64754c_4_k_cu_13a9308a_104444cuda3std3__48in_placeE,(_ZN40_INTERNAL_7c64754c_4_k_cu_13a9308a_104444cuda3std6ranges3__45__cpo9iter_moveE - _ZN40_INTERNAL_7c64754c_4_k_cu_13a9308a_104444cuda3std3__48in_placeE)
_ZN40_INTERNAL_7c64754c_4_k_cu_13a9308a_104444cuda3std3__48in_placeE:
	.zero		1
	.type		_ZN40_INTERNAL_7c64754c_4_k_cu_13a9308a_104444cuda3std6ranges3__45__cpo9iter_moveE,@object
	.size		_ZN40_INTERNAL_7c64754c_4_k_cu_13a9308a_104444cuda3std6ranges3__45__cpo9iter_moveE,(_ZN40_INTERNAL_7c64754c_4_k_cu_13a9308a_104444cuda3std3__45__cpo5beginE - _ZN40_INTERNAL_7c64754c_4_k_cu_13a9308a_104444cuda3std6ranges3__45__cpo9iter_moveE)
_ZN40_INTERNAL_7c64754c_4_k_cu_13a9308a_104444cuda3std6ranges3__45__cpo9iter_moveE:
	.zero		1
	.type		_ZN40_INTERNAL_7c64754c_4_k_cu_13a9308a_104444cuda3std3__45__cpo5beginE,@object
	.size		_ZN40_INTERNAL_7c64754c_4_k_cu_13a9308a_104444cuda3std3__45__cpo5beginE,(_ZN40_INTERNAL_7c64754c_4_k_cu_13a9308a_104444cuda3std3__442_GLOBAL__N__7c64754c_4_k_cu_13a9308a_104446ignoreE - _ZN40_INTERNAL_7c64754c_4_k_cu_13a9308a_104444cuda3std3__45__cpo5beginE)
_ZN40_INTERNAL_7c64754c_4_k_cu_13a9308a_104444cuda3std3__45__cpo5beginE:
	.zero		1
	.type		_ZN40_INTERNAL_7c64754c_4_k_cu_13a9308a_104444cuda3std3__442_GLOBAL__N__7c64754c_4_k_cu_13a9308a_104446ignoreE,@object
	.size		_ZN40_INTERNAL_7c64754c_4_k_cu_13a9308a_104444cuda3std3__442_GLOBAL__N__7c64754c_4_k_cu_13a9308a_104446ignoreE,(_ZN40_INTERNAL_7c64754c_4_k_cu_13a9308a_104444cute7productE - _ZN40_INTERNAL_7c64754c_4_k_cu_13a9308a_104444cuda3std3__442_GLOBAL__N__7c64754c_4_k_cu_13a9308a_104446ignoreE)
_ZN40_INTERNAL_7c64754c_4_k_cu_13a9308a_104444cuda3std3__442_GLOBAL__N__7c64754c_4_k_cu_13a9308a_104446ignoreE:
	.zero		1
	.type		_ZN40_INTERNAL_7c64754c_4_k_cu_13a9308a_104444cute7productE,@object
	.size		_ZN40_INTERNAL_7c64754c_4_k_cu_13a9308a_104444cute7productE,(_ZN40_INTERNAL_7c64754c_4_k_cu_13a9308a_104444cuda3std3__45__cpo3endE - _ZN40_INTERNAL_7c64754c_4_k_cu_13a9308a_104444cute7productE)
_ZN40_INTERNAL_7c64754c_4_k_cu_13a9308a_104444cute7productE:
	.zero		1
	.type		_ZN40_INTERNAL_7c64754c_4_k_cu_13a9308a_104444cuda3std3__45__cpo3endE,@object
	.size		_ZN40_INTERNAL_7c64754c_4_k_cu_13a9308a_104444cuda3std3__45__cpo3endE,(_ZN40_INTERNAL_7c64754c_4_k_cu_13a9308a_104444cuda3std3__419piecewise_constructE - _ZN40_INTERNAL_7c64754c_4_k_cu_13a9308a_104444cuda3std3__45__cpo3endE)
_ZN40_INTERNAL_7c64754c_4_k_cu_13a9308a_104444cuda3std3__45__cpo3endE:
	.zero		1
	.type		_ZN40_INTERNAL_7c64754c_4_k_cu_13a9308a_104444cuda3std3__419piecewise_constructE,@object
	.size		_ZN40_INTERNAL_7c64754c_4_k_cu_13a9308a_104444cuda3std3__419piecewise_constructE,(_ZN40_INTERNAL_7c64754c_4_k_cu_13a9308a_104444cuda3std3__45__cpo4cendE - _ZN40_INTERNAL_7c64754c_4_k_cu_13a9308a_104444cuda3std3__419piecewise_constructE)
_ZN40_INTERNAL_7c64754c_4_k_cu_13a9308a_104444cuda3std3__419piecewise_constructE:
	.zero		1
	.type		_ZN40_INTERNAL_7c64754c_4_k_cu_13a9308a_104444cuda3std3__45__cpo4cendE,@object
	.size		_ZN40_INTERNAL_7c64754c_4_k_cu_13a9308a_104444cuda3std3__45__cpo4cendE,(_ZN40_INTERNAL_7c64754c_4_k_cu_13a9308a_104444cuda3std6ranges3__45__cpo4swapE - _ZN40_INTERNAL_7c64754c_4_k_cu_13a9308a_104444cuda3std3__45__cpo4cendE)
_ZN40_INTERNAL_7c64754c_4_k_cu_13a9308a_104444cuda3std3__45__cpo4cendE:
	.zero		1
	.type		_ZN40_INTERNAL_7c64754c_4_k_cu_13a9308a_104444cuda3std6ranges3__45__cpo4swapE,@object
	.size		_ZN40_INTERNAL_7c64754c_4_k_cu_13a9308a_104444cuda3std6ranges3__45__cpo4swapE,(.L_10 - _ZN40_INTERNAL_7c64754c_4_k_cu_13a9308a_104444cuda3std6ranges3__45__cpo4swapE)
_ZN40_INTERNAL_7c64754c_4_k_cu_13a9308a_104444cuda3std6ranges3__45__cpo4swapE:
	.zero		1
.L_10:


//--------------------- .nv.constant0._ZN7cutlass13device_kernelINS_4gemm6kernel13GemmUniversalIN4cute5tupleIJiiiiEEENS1_10collective13CollectiveMmaINS1_35MainloopSm100TmaUmmaWarpSpecializedILi5ELi2ELi4ENS5_IJNS4_1CILi2EEENSA_ILi1EEESC_EEEEENS5_IJNSA_ILi64EEENSA_ILi128EEESF_EEENS_12float_e5m2_tENS5_IJlSC_lEEESI_SJ_NS4_8TiledMMAINS4_8MMA_AtomIJNS4_10MMA_TraitsINS4_19SM100_MMA_F8F6F4_SSEJSI_SI_fSF_SG_NS4_17integral_constantINS4_4UMMA5MajorELSQ_0EEESR_NSO_INSP_7ScaleInELSS_0EEEST_EEEEEENS4_6LayoutINS5_IJSC_SC_SC_EEENS5_IJNSA_ILi0EEESY_SY_EEEEENS5_IJNS4_10UnderscoreES11_S11_EEEEENS4_13SM90_TMA_LOADENS4_14ComposedLayoutINS4_7SwizzleILi2ELi4ELi3EEENS4_18smem_ptr_flag_bitsILi8EEENSW_INS5_IJNSA_ILi8EEESF_EEENS5_IJSF_SC_EEEEEEEvNS4_8identityENS4_23SM90_TMA_LOAD_MULTICASTES1E_vS1F_EENS_8epilogue10collective18CollectiveEpilogueINS1I_23Sm100TmaWarpSpecializedILi2ELi2ELi32ELb0ELb0EEEJSH_NS5_IJNSW_ISF_SC_EES1N_EEESI_SJ_SI_SJ_NS1I_6fusion15FusionCallbacksIS1M_NS1P_17LinearCombinationISI_fSI_fLNS_15FloatRoundStyleE2EEESH_S1O_JEEENS4_5SM1004TMEM4LOAD26SM100_TMEM_LOAD_16dp32b32xES14_S1E_NS4_39AutoVectorizingCopyWithAssumedAlignmentILi128EEENS4_14SM90_TMA_STOREES1E_S20_S20_EEEvvEEEEvNT_6ParamsE --------------------------
	.section	.nv.constant0._ZN7cutlass13device_kernelINS_4gemm6kernel13GemmUniversalIN4cute5tupleIJiiiiEEENS1_10collective13CollectiveMmaINS1_35MainloopSm100TmaUmmaWarpSpecializedILi5ELi2ELi4ENS5_IJNS4_1CILi2EEENSA_ILi1EEESC_EEEEENS5_IJNSA_ILi64EEENSA_ILi128EEESF_EEENS_12float_e5m2_tENS5_IJlSC_lEEESI_SJ_NS4_8TiledMMAINS4_8MMA_AtomIJNS4_10MMA_TraitsINS4_19SM100_MMA_F8F6F4_SSEJSI_SI_fSF_SG_NS4_17integral_constantINS4_4UMMA5MajorELSQ_0EEESR_NSO_INSP_7ScaleInELSS_0EEEST_EEEEEENS4_6LayoutINS5_IJSC_SC_SC_EEENS5_IJNSA_ILi0EEESY_SY_EEEEENS5_IJNS4_10UnderscoreES11_S11_EEEEENS4_13SM90_TMA_LOADENS4_14ComposedLayoutINS4_7SwizzleILi2ELi4ELi3EEENS4_18smem_ptr_flag_bitsILi8EEENSW_INS5_IJNSA_ILi8EEESF_EEENS5_IJSF_SC_EEEEEEEvNS4_8identityENS4_23SM90_TMA_LOAD_MULTICASTES1E_vS1F_EENS_8epilogue10collective18CollectiveEpilogueINS1I_23Sm100TmaWarpSpecializedILi2ELi2ELi32ELb0ELb0EEEJSH_NS5_IJNSW_ISF_SC_EES1N_EEESI_SJ_SI_SJ_NS1I_6fusion15FusionCallbacksIS1M_NS1P_17LinearCombinationISI_fSI_fLNS_15FloatRoundStyleE2EEESH_S1O_JEEENS4_5SM1004TMEM4LOAD26SM100_TMEM_LOAD_16dp32b32xES14_S1E_NS4_39AutoVectorizingCopyWithAssumedAlignmentILi128EEENS4_14SM90_TMA_STOREES1E_S20_S20_EEEvvEEEEvNT_6ParamsE,"a",@progbits
	.sectionflags	@""
	.align	4
.nv.constant0._ZN7cutlass13device_kernelINS_4gemm6kernel13GemmUniversalIN4cute5tupleIJiiiiEEENS1_10collective13CollectiveMmaINS1_35MainloopSm100TmaUmmaWarpSpecializedILi5ELi2ELi4ENS5_IJNS4_1CILi2EEENSA_ILi1EEESC_EEEEENS5_IJNSA_ILi64EEENSA_ILi128EEESF_EEENS_12float_e5m2_tENS5_IJlSC_lEEESI_SJ_NS4_8TiledMMAINS4_8MMA_AtomIJNS4_10MMA_TraitsINS4_19SM100_MMA_F8F6F4_SSEJSI_SI_fSF_SG_NS4_17integral_constantINS4_4UMMA5MajorELSQ_0EEESR_NSO_INSP_7ScaleInELSS_0EEEST_EEEEEENS4_6LayoutINS5_IJSC_SC_SC_EEENS5_IJNSA_ILi0EEESY_SY_EEEEENS5_IJNS4_10UnderscoreES11_S11_EEEEENS4_13SM90_TMA_LOADENS4_14ComposedLayoutINS4_7SwizzleILi2ELi4ELi3EEENS4_18smem_ptr_flag_bitsILi8EEENSW_INS5_IJNSA_ILi8EEESF_EEENS5_IJSF_SC_EEEEEEEvNS4_8identityENS4_23SM90_TMA_LOAD_MULTICASTES1E_vS1F_EENS_8epilogue10collective18CollectiveEpilogueINS1I_23Sm100TmaWarpSpecializedILi2ELi2ELi32ELb0ELb0EEEJSH_NS5_IJNSW_ISF_SC_EES1N_EEESI_SJ_SI_SJ_NS1I_6fusion15FusionCallbacksIS1M_NS1P_17LinearCombinationISI_fSI_fLNS_15FloatRoundStyleE2EEESH_S1O_JEEENS4_5SM1004TMEM4LOAD26SM100_TMEM_LOAD_16dp32b32xES14_S1E_NS4_39AutoVectorizingCopyWithAssumedAlignmentILi128EEENS4_14SM90_TMA_STOREES1E_S20_S20_EEEvvEEEEvNT_6ParamsE:
	.zero		2944


//--------------------- SYMBOLS --------------------------

	.type		.nv.reservedSmem.offset0,@object
	.size		.nv.reservedSmem.offset0,0x4
	.type		.nv.reservedSmem.cap,@object
	.size		.nv.reservedSmem.cap,0x4
	.type		__assertfail,@function
